//
// Generated by NVIDIA NVVM Compiler
//
// Compiler Build ID: CL-36424714
// Cuda compilation tools, release 13.0, V13.0.88
// Based on NVVM 20.0.0
//

.version 9.0
.target sm_100
.address_size 64

	// .globl	_Z22gpu_matrixVectorMultWXPdS_S_ii
// _ZZ26gateValueComputation_Cond0PdS_S_S_S_S_S_S_S_S_S_S_S_S_S_S_S_S_S_S_iE5iPres has been demoted
// _ZZ26gateValueComputation_Cond0PdS_S_S_S_S_S_S_S_S_S_S_S_S_S_S_S_S_S_S_iE5fPres has been demoted
// _ZZ26gateValueComputation_Cond0PdS_S_S_S_S_S_S_S_S_S_S_S_S_S_S_S_S_S_S_iE5gPres has been demoted
// _ZZ26gateValueComputation_Cond0PdS_S_S_S_S_S_S_S_S_S_S_S_S_S_S_S_S_S_S_iE5oPres has been demoted
// _ZZ26gateValueComputation_Cond0PdS_S_S_S_S_S_S_S_S_S_S_S_S_S_S_S_S_S_S_iE5iNext has been demoted
// _ZZ26gateValueComputation_Cond0PdS_S_S_S_S_S_S_S_S_S_S_S_S_S_S_S_S_S_S_iE5fNext has been demoted
// _ZZ26gateValueComputation_Cond0PdS_S_S_S_S_S_S_S_S_S_S_S_S_S_S_S_S_S_S_iE5gNext has been demoted
// _ZZ26gateValueComputation_Cond0PdS_S_S_S_S_S_S_S_S_S_S_S_S_S_S_S_S_S_S_iE5oNext has been demoted
// _ZZ26gateValueComputation_Cond1PdS_S_S_S_S_S_S_S_S_S_S_S_S_S_S_S_S_S_S_iE5iPres has been demoted
// _ZZ26gateValueComputation_Cond1PdS_S_S_S_S_S_S_S_S_S_S_S_S_S_S_S_S_S_S_iE5fPres has been demoted
// _ZZ26gateValueComputation_Cond1PdS_S_S_S_S_S_S_S_S_S_S_S_S_S_S_S_S_S_S_iE5gPres has been demoted
// _ZZ26gateValueComputation_Cond1PdS_S_S_S_S_S_S_S_S_S_S_S_S_S_S_S_S_S_S_iE5oPres has been demoted
// _ZZ26gateValueComputation_Cond1PdS_S_S_S_S_S_S_S_S_S_S_S_S_S_S_S_S_S_S_iE5iNext has been demoted
// _ZZ26gateValueComputation_Cond1PdS_S_S_S_S_S_S_S_S_S_S_S_S_S_S_S_S_S_S_iE5fNext has been demoted
// _ZZ26gateValueComputation_Cond1PdS_S_S_S_S_S_S_S_S_S_S_S_S_S_S_S_S_S_S_iE5gNext has been demoted
// _ZZ26gateValueComputation_Cond1PdS_S_S_S_S_S_S_S_S_S_S_S_S_S_S_S_S_S_S_iE5oNext has been demoted

.visible .entry _Z22gpu_matrixVectorMultWXPdS_S_ii(
	.param .u64 .ptr .align 1 _Z22gpu_matrixVectorMultWXPdS_S_ii_param_0,
	.param .u64 .ptr .align 1 _Z22gpu_matrixVectorMultWXPdS_S_ii_param_1,
	.param .u64 .ptr .align 1 _Z22gpu_matrixVectorMultWXPdS_S_ii_param_2,
	.param .u32 _Z22gpu_matrixVectorMultWXPdS_S_ii_param_3,
	.param .u32 _Z22gpu_matrixVectorMultWXPdS_S_ii_param_4
)
{
	.reg .pred 	%p<11>;
	.reg .b32 	%r<44>;
	.reg .b64 	%rd<31>;
	.reg .b64 	%fd<112>;

	ld.param.u64 	%rd11, [_Z22gpu_matrixVectorMultWXPdS_S_ii_param_0];
	ld.param.u64 	%rd12, [_Z22gpu_matrixVectorMultWXPdS_S_ii_param_1];
	ld.param.u64 	%rd10, [_Z22gpu_matrixVectorMultWXPdS_S_ii_param_2];
	ld.param.u32 	%r24, [_Z22gpu_matrixVectorMultWXPdS_S_ii_param_3];
	ld.param.u32 	%r23, [_Z22gpu_matrixVectorMultWXPdS_S_ii_param_4];
	cvta.to.global.u64 	%rd1, %rd12;
	cvta.to.global.u64 	%rd2, %rd11;
	mov.u32 	%r25, %ctaid.x;
	mov.u32 	%r26, %ntid.x;
	mov.u32 	%r27, %tid.x;
	mov.u32 	%r28, %ctaid.y;
	mov.u32 	%r29, %ntid.y;
	mov.u32 	%r30, %tid.y;
	mad.lo.s32 	%r31, %r28, %r29, %r30;
	mov.u32 	%r32, %nctaid.x;
	mad.lo.s32 	%r33, %r31, %r32, %r25;
	mad.lo.s32 	%r1, %r33, %r26, %r27;
	setp.ge.s32 	%p1, %r1, %r24;
	@%p1 bra 	$L__BB0_15;
	mul.lo.s32 	%r2, %r1, %r23;
	setp.lt.s32 	%p2, %r23, 1;
	mov.f64 	%fd111, 0d0000000000000000;
	@%p2 bra 	$L__BB0_14;
	and.b32  	%r3, %r23, 15;
	setp.lt.u32 	%p3, %r23, 16;
	mov.b32 	%r40, 0;
	mov.f64 	%fd111, 0d0000000000000000;
	@%p3 bra 	$L__BB0_5;
	and.b32  	%r40, %r23, 2147483632;
	neg.s32 	%r38, %r40;
	add.s64 	%rd3, %rd2, 64;
	add.s64 	%rd29, %rd1, 64;
	mov.f64 	%fd111, 0d0000000000000000;
	mov.u32 	%r37, %r2;
$L__BB0_4:
	.pragma "nounroll";
	mul.wide.s32 	%rd13, %r37, 8;
	add.s64 	%rd14, %rd3, %rd13;
	ld.global.f64 	%fd18, [%rd14+-64];
	ld.global.f64 	%fd19, [%rd29+-64];
	fma.rn.f64 	%fd20, %fd18, %fd19, %fd111;
	ld.global.f64 	%fd21, [%rd14+-56];
	ld.global.f64 	%fd22, [%rd29+-56];
	fma.rn.f64 	%fd23, %fd21, %fd22, %fd20;
	ld.global.f64 	%fd24, [%rd14+-48];
	ld.global.f64 	%fd25, [%rd29+-48];
	fma.rn.f64 	%fd26, %fd24, %fd25, %fd23;
	ld.global.f64 	%fd27, [%rd14+-40];
	ld.global.f64 	%fd28, [%rd29+-40];
	fma.rn.f64 	%fd29, %fd27, %fd28, %fd26;
	ld.global.f64 	%fd30, [%rd14+-32];
	ld.global.f64 	%fd31, [%rd29+-32];
	fma.rn.f64 	%fd32, %fd30, %fd31, %fd29;
	ld.global.f64 	%fd33, [%rd14+-24];
	ld.global.f64 	%fd34, [%rd29+-24];
	fma.rn.f64 	%fd35, %fd33, %fd34, %fd32;
	ld.global.f64 	%fd36, [%rd14+-16];
	ld.global.f64 	%fd37, [%rd29+-16];
	fma.rn.f64 	%fd38, %fd36, %fd37, %fd35;
	ld.global.f64 	%fd39, [%rd14+-8];
	ld.global.f64 	%fd40, [%rd29+-8];
	fma.rn.f64 	%fd41, %fd39, %fd40, %fd38;
	ld.global.f64 	%fd42, [%rd14];
	ld.global.f64 	%fd43, [%rd29];
	fma.rn.f64 	%fd44, %fd42, %fd43, %fd41;
	ld.global.f64 	%fd45, [%rd14+8];
	ld.global.f64 	%fd46, [%rd29+8];
	fma.rn.f64 	%fd47, %fd45, %fd46, %fd44;
	ld.global.f64 	%fd48, [%rd14+16];
	ld.global.f64 	%fd49, [%rd29+16];
	fma.rn.f64 	%fd50, %fd48, %fd49, %fd47;
	ld.global.f64 	%fd51, [%rd14+24];
	ld.global.f64 	%fd52, [%rd29+24];
	fma.rn.f64 	%fd53, %fd51, %fd52, %fd50;
	ld.global.f64 	%fd54, [%rd14+32];
	ld.global.f64 	%fd55, [%rd29+32];
	fma.rn.f64 	%fd56, %fd54, %fd55, %fd53;
	ld.global.f64 	%fd57, [%rd14+40];
	ld.global.f64 	%fd58, [%rd29+40];
	fma.rn.f64 	%fd59, %fd57, %fd58, %fd56;
	ld.global.f64 	%fd60, [%rd14+48];
	ld.global.f64 	%fd61, [%rd29+48];
	fma.rn.f64 	%fd62, %fd60, %fd61, %fd59;
	ld.global.f64 	%fd63, [%rd14+56];
	ld.global.f64 	%fd64, [%rd29+56];
	fma.rn.f64 	%fd111, %fd63, %fd64, %fd62;
	add.s32 	%r38, %r38, 16;
	add.s32 	%r37, %r37, 16;
	add.s64 	%rd29, %rd29, 128;
	setp.ne.s32 	%p4, %r38, 0;
	@%p4 bra 	$L__BB0_4;
$L__BB0_5:
	setp.eq.s32 	%p5, %r3, 0;
	@%p5 bra 	$L__BB0_14;
	and.b32  	%r11, %r23, 7;
	setp.lt.u32 	%p6, %r3, 8;
	@%p6 bra 	$L__BB0_8;
	add.s32 	%r35, %r40, %r2;
	mul.wide.s32 	%rd15, %r35, 8;
	add.s64 	%rd16, %rd2, %rd15;
	ld.global.f64 	%fd66, [%rd16];
	mul.wide.u32 	%rd17, %r40, 8;
	add.s64 	%rd18, %rd1, %rd17;
	ld.global.f64 	%fd67, [%rd18];
	fma.rn.f64 	%fd68, %fd66, %fd67, %fd111;
	ld.global.f64 	%fd69, [%rd16+8];
	ld.global.f64 	%fd70, [%rd18+8];
	fma.rn.f64 	%fd71, %fd69, %fd70, %fd68;
	ld.global.f64 	%fd72, [%rd16+16];
	ld.global.f64 	%fd73, [%rd18+16];
	fma.rn.f64 	%fd74, %fd72, %fd73, %fd71;
	ld.global.f64 	%fd75, [%rd16+24];
	ld.global.f64 	%fd76, [%rd18+24];
	fma.rn.f64 	%fd77, %fd75, %fd76, %fd74;
	ld.global.f64 	%fd78, [%rd16+32];
	ld.global.f64 	%fd79, [%rd18+32];
	fma.rn.f64 	%fd80, %fd78, %fd79, %fd77;
	ld.global.f64 	%fd81, [%rd16+40];
	ld.global.f64 	%fd82, [%rd18+40];
	fma.rn.f64 	%fd83, %fd81, %fd82, %fd80;
	ld.global.f64 	%fd84, [%rd16+48];
	ld.global.f64 	%fd85, [%rd18+48];
	fma.rn.f64 	%fd86, %fd84, %fd85, %fd83;
	ld.global.f64 	%fd87, [%rd16+56];
	ld.global.f64 	%fd88, [%rd18+56];
	fma.rn.f64 	%fd111, %fd87, %fd88, %fd86;
	add.s32 	%r40, %r40, 8;
$L__BB0_8:
	setp.eq.s32 	%p7, %r11, 0;
	@%p7 bra 	$L__BB0_14;
	and.b32  	%r14, %r23, 3;
	setp.lt.u32 	%p8, %r11, 4;
	@%p8 bra 	$L__BB0_11;
	add.s32 	%r36, %r40, %r2;
	mul.wide.s32 	%rd19, %r36, 8;
	add.s64 	%rd20, %rd2, %rd19;
	ld.global.f64 	%fd90, [%rd20];
	mul.wide.u32 	%rd21, %r40, 8;
	add.s64 	%rd22, %rd1, %rd21;
	ld.global.f64 	%fd91, [%rd22];
	fma.rn.f64 	%fd92, %fd90, %fd91, %fd111;
	ld.global.f64 	%fd93, [%rd20+8];
	ld.global.f64 	%fd94, [%rd22+8];
	fma.rn.f64 	%fd95, %fd93, %fd94, %fd92;
	ld.global.f64 	%fd96, [%rd20+16];
	ld.global.f64 	%fd97, [%rd22+16];
	fma.rn.f64 	%fd98, %fd96, %fd97, %fd95;
	ld.global.f64 	%fd99, [%rd20+24];
	ld.global.f64 	%fd100, [%rd22+24];
	fma.rn.f64 	%fd111, %fd99, %fd100, %fd98;
	add.s32 	%r40, %r40, 4;
$L__BB0_11:
	setp.eq.s32 	%p9, %r14, 0;
	@%p9 bra 	$L__BB0_14;
	mul.wide.u32 	%rd23, %r40, 8;
	add.s64 	%rd30, %rd1, %rd23;
	add.s32 	%r43, %r40, %r2;
	neg.s32 	%r42, %r14;
$L__BB0_13:
	.pragma "nounroll";
	mul.wide.s32 	%rd24, %r43, 8;
	add.s64 	%rd25, %rd2, %rd24;
	ld.global.f64 	%fd101, [%rd25];
	ld.global.f64 	%fd102, [%rd30];
	fma.rn.f64 	%fd111, %fd101, %fd102, %fd111;
	add.s64 	%rd30, %rd30, 8;
	add.s32 	%r43, %r43, 1;
	add.s32 	%r42, %r42, 1;
	setp.ne.s32 	%p10, %r42, 0;
	@%p10 bra 	$L__BB0_13;
$L__BB0_14:
	cvta.to.global.u64 	%rd26, %rd10;
	mul.wide.s32 	%rd27, %r1, 8;
	add.s64 	%rd28, %rd26, %rd27;
	st.global.f64 	[%rd28], %fd111;
$L__BB0_15:
	ret;

}
	// .globl	_Z26gateValueComputation_Cond0PdS_S_S_S_S_S_S_S_S_S_S_S_S_S_S_S_S_S_S_i
.visible .entry _Z26gateValueComputation_Cond0PdS_S_S_S_S_S_S_S_S_S_S_S_S_S_S_S_S_S_S_i(
	.param .u64 .ptr .align 1 _Z26gateValueComputation_Cond0PdS_S_S_S_S_S_S_S_S_S_S_S_S_S_S_S_S_S_S_i_param_0,
	.param .u64 .ptr .align 1 _Z26gateValueComputation_Cond0PdS_S_S_S_S_S_S_S_S_S_S_S_S_S_S_S_S_S_S_i_param_1,
	.param .u64 .ptr .align 1 _Z26gateValueComputation_Cond0PdS_S_S_S_S_S_S_S_S_S_S_S_S_S_S_S_S_S_S_i_param_2,
	.param .u64 .ptr .align 1 _Z26gateValueComputation_Cond0PdS_S_S_S_S_S_S_S_S_S_S_S_S_S_S_S_S_S_S_i_param_3,
	.param .u64 .ptr .align 1 _Z26gateValueComputation_Cond0PdS_S_S_S_S_S_S_S_S_S_S_S_S_S_S_S_S_S_S_i_param_4,
	.param .u64 .ptr .align 1 _Z26gateValueComputation_Cond0PdS_S_S_S_S_S_S_S_S_S_S_S_S_S_S_S_S_S_S_i_param_5,
	.param .u64 .ptr .align 1 _Z26gateValueComputation_Cond0PdS_S_S_S_S_S_S_S_S_S_S_S_S_S_S_S_S_S_S_i_param_6,
	.param .u64 .ptr .align 1 _Z26gateValueComputation_Cond0PdS_S_S_S_S_S_S_S_S_S_S_S_S_S_S_S_S_S_S_i_param_7,
	.param .u64 .ptr .align 1 _Z26gateValueComputation_Cond0PdS_S_S_S_S_S_S_S_S_S_S_S_S_S_S_S_S_S_S_i_param_8,
	.param .u64 .ptr .align 1 _Z26gateValueComputation_Cond0PdS_S_S_S_S_S_S_S_S_S_S_S_S_S_S_S_S_S_S_i_param_9,
	.param .u64 .ptr .align 1 _Z26gateValueComputation_Cond0PdS_S_S_S_S_S_S_S_S_S_S_S_S_S_S_S_S_S_S_i_param_10,
	.param .u64 .ptr .align 1 _Z26gateValueComputation_Cond0PdS_S_S_S_S_S_S_S_S_S_S_S_S_S_S_S_S_S_S_i_param_11,
	.param .u64 .ptr .align 1 _Z26gateValueComputation_Cond0PdS_S_S_S_S_S_S_S_S_S_S_S_S_S_S_S_S_S_S_i_param_12,
	.param .u64 .ptr .align 1 _Z26gateValueComputation_Cond0PdS_S_S_S_S_S_S_S_S_S_S_S_S_S_S_S_S_S_S_i_param_13,
	.param .u64 .ptr .align 1 _Z26gateValueComputation_Cond0PdS_S_S_S_S_S_S_S_S_S_S_S_S_S_S_S_S_S_S_i_param_14,
	.param .u64 .ptr .align 1 _Z26gateValueComputation_Cond0PdS_S_S_S_S_S_S_S_S_S_S_S_S_S_S_S_S_S_S_i_param_15,
	.param .u64 .ptr .align 1 _Z26gateValueComputation_Cond0PdS_S_S_S_S_S_S_S_S_S_S_S_S_S_S_S_S_S_S_i_param_16,
	.param .u64 .ptr .align 1 _Z26gateValueComputation_Cond0PdS_S_S_S_S_S_S_S_S_S_S_S_S_S_S_S_S_S_S_i_param_17,
	.param .u64 .ptr .align 1 _Z26gateValueComputation_Cond0PdS_S_S_S_S_S_S_S_S_S_S_S_S_S_S_S_S_S_S_i_param_18,
	.param .u64 .ptr .align 1 _Z26gateValueComputation_Cond0PdS_S_S_S_S_S_S_S_S_S_S_S_S_S_S_S_S_S_S_i_param_19,
	.param .u32 _Z26gateValueComputation_Cond0PdS_S_S_S_S_S_S_S_S_S_S_S_S_S_S_S_S_S_S_i_param_20
)
{
	.reg .pred 	%p<19>;
	.reg .b32 	%r<73>;
	.reg .b32 	%f<15>;
	.reg .b64 	%rd<97>;
	.reg .b64 	%fd<250>;
	// demoted variable
	.shared .align 8 .f64 _ZZ26gateValueComputation_Cond0PdS_S_S_S_S_S_S_S_S_S_S_S_S_S_S_S_S_S_S_iE5iPres;
	// demoted variable
	.shared .align 8 .f64 _ZZ26gateValueComputation_Cond0PdS_S_S_S_S_S_S_S_S_S_S_S_S_S_S_S_S_S_S_iE5fPres;
	// demoted variable
	.shared .align 8 .f64 _ZZ26gateValueComputation_Cond0PdS_S_S_S_S_S_S_S_S_S_S_S_S_S_S_S_S_S_S_iE5gPres;
	// demoted variable
	.shared .align 8 .f64 _ZZ26gateValueComputation_Cond0PdS_S_S_S_S_S_S_S_S_S_S_S_S_S_S_S_S_S_S_iE5oPres;
	// demoted variable
	.shared .align 8 .f64 _ZZ26gateValueComputation_Cond0PdS_S_S_S_S_S_S_S_S_S_S_S_S_S_S_S_S_S_S_iE5iNext;
	// demoted variable
	.shared .align 8 .f64 _ZZ26gateValueComputation_Cond0PdS_S_S_S_S_S_S_S_S_S_S_S_S_S_S_S_S_S_S_iE5fNext;
	// demoted variable
	.shared .align 8 .f64 _ZZ26gateValueComputation_Cond0PdS_S_S_S_S_S_S_S_S_S_S_S_S_S_S_S_S_S_S_iE5gNext;
	// demoted variable
	.shared .align 8 .f64 _ZZ26gateValueComputation_Cond0PdS_S_S_S_S_S_S_S_S_S_S_S_S_S_S_S_S_S_S_iE5oNext;
	ld.param.u64 	%rd37, [_Z26gateValueComputation_Cond0PdS_S_S_S_S_S_S_S_S_S_S_S_S_S_S_S_S_S_S_i_param_2];
	ld.param.u64 	%rd38, [_Z26gateValueComputation_Cond0PdS_S_S_S_S_S_S_S_S_S_S_S_S_S_S_S_S_S_S_i_param_3];
	ld.param.u64 	%rd39, [_Z26gateValueComputation_Cond0PdS_S_S_S_S_S_S_S_S_S_S_S_S_S_S_S_S_S_S_i_param_4];
	ld.param.u64 	%rd40, [_Z26gateValueComputation_Cond0PdS_S_S_S_S_S_S_S_S_S_S_S_S_S_S_S_S_S_S_i_param_5];
	ld.param.u32 	%r23, [_Z26gateValueComputation_Cond0PdS_S_S_S_S_S_S_S_S_S_S_S_S_S_S_S_S_S_S_i_param_20];
	cvta.to.global.u64 	%rd1, %rd40;
	cvta.to.global.u64 	%rd2, %rd39;
	cvta.to.global.u64 	%rd3, %rd38;
	cvta.to.global.u64 	%rd4, %rd37;
	mov.u32 	%r24, %ctaid.x;
	mov.u32 	%r25, %ntid.x;
	mov.u32 	%r26, %tid.x;
	mad.lo.s32 	%r1, %r24, %r25, %r26;
	setp.ne.s32 	%p1, %r1, 0;
	@%p1 bra 	$L__BB1_2;
	mov.b64 	%rd41, 0;
	st.shared.u64 	[_ZZ26gateValueComputation_Cond0PdS_S_S_S_S_S_S_S_S_S_S_S_S_S_S_S_S_S_S_iE5iPres], %rd41;
	st.shared.u64 	[_ZZ26gateValueComputation_Cond0PdS_S_S_S_S_S_S_S_S_S_S_S_S_S_S_S_S_S_S_iE5fPres], %rd41;
	st.shared.u64 	[_ZZ26gateValueComputation_Cond0PdS_S_S_S_S_S_S_S_S_S_S_S_S_S_S_S_S_S_S_iE5gPres], %rd41;
	st.shared.u64 	[_ZZ26gateValueComputation_Cond0PdS_S_S_S_S_S_S_S_S_S_S_S_S_S_S_S_S_S_S_iE5oPres], %rd41;
	st.shared.u64 	[_ZZ26gateValueComputation_Cond0PdS_S_S_S_S_S_S_S_S_S_S_S_S_S_S_S_S_S_S_iE5iNext], %rd41;
	st.shared.u64 	[_ZZ26gateValueComputation_Cond0PdS_S_S_S_S_S_S_S_S_S_S_S_S_S_S_S_S_S_S_iE5fNext], %rd41;
	st.shared.u64 	[_ZZ26gateValueComputation_Cond0PdS_S_S_S_S_S_S_S_S_S_S_S_S_S_S_S_S_S_S_iE5gNext], %rd41;
	st.shared.u64 	[_ZZ26gateValueComputation_Cond0PdS_S_S_S_S_S_S_S_S_S_S_S_S_S_S_S_S_S_S_iE5oNext], %rd41;
$L__BB1_2:
	bar.sync 	0;
	setp.lt.s32 	%p2, %r23, 1;
	@%p2 bra 	$L__BB1_24;
	ld.param.u64 	%rd94, [_Z26gateValueComputation_Cond0PdS_S_S_S_S_S_S_S_S_S_S_S_S_S_S_S_S_S_S_i_param_18];
	ld.param.u64 	%rd93, [_Z26gateValueComputation_Cond0PdS_S_S_S_S_S_S_S_S_S_S_S_S_S_S_S_S_S_S_i_param_17];
	ld.param.u64 	%rd92, [_Z26gateValueComputation_Cond0PdS_S_S_S_S_S_S_S_S_S_S_S_S_S_S_S_S_S_S_i_param_16];
	ld.param.u64 	%rd91, [_Z26gateValueComputation_Cond0PdS_S_S_S_S_S_S_S_S_S_S_S_S_S_S_S_S_S_S_i_param_15];
	ld.param.u64 	%rd90, [_Z26gateValueComputation_Cond0PdS_S_S_S_S_S_S_S_S_S_S_S_S_S_S_S_S_S_S_i_param_14];
	ld.param.u64 	%rd89, [_Z26gateValueComputation_Cond0PdS_S_S_S_S_S_S_S_S_S_S_S_S_S_S_S_S_S_S_i_param_13];
	ld.param.u64 	%rd88, [_Z26gateValueComputation_Cond0PdS_S_S_S_S_S_S_S_S_S_S_S_S_S_S_S_S_S_S_i_param_12];
	ld.param.u64 	%rd87, [_Z26gateValueComputation_Cond0PdS_S_S_S_S_S_S_S_S_S_S_S_S_S_S_S_S_S_S_i_param_11];
	ld.param.u64 	%rd86, [_Z26gateValueComputation_Cond0PdS_S_S_S_S_S_S_S_S_S_S_S_S_S_S_S_S_S_S_i_param_10];
	ld.param.u64 	%rd84, [_Z26gateValueComputation_Cond0PdS_S_S_S_S_S_S_S_S_S_S_S_S_S_S_S_S_S_S_i_param_8];
	ld.param.u64 	%rd82, [_Z26gateValueComputation_Cond0PdS_S_S_S_S_S_S_S_S_S_S_S_S_S_S_S_S_S_S_i_param_6];
	ld.param.u64 	%rd81, [_Z26gateValueComputation_Cond0PdS_S_S_S_S_S_S_S_S_S_S_S_S_S_S_S_S_S_S_i_param_1];
	mad.lo.s32 	%r28, %r23, %r1, %r1;
	mul.wide.s32 	%rd42, %r28, 8;
	add.s64 	%rd5, %rd4, %rd42;
	add.s64 	%rd6, %rd3, %rd42;
	add.s64 	%rd7, %rd2, %rd42;
	add.s64 	%rd8, %rd1, %rd42;
	cvta.to.global.u64 	%rd43, %rd90;
	mul.wide.u32 	%rd44, %r1, 8;
	add.s64 	%rd9, %rd43, %rd44;
	cvta.to.global.u64 	%rd45, %rd91;
	add.s64 	%rd10, %rd45, %rd44;
	cvta.to.global.u64 	%rd46, %rd92;
	add.s64 	%rd11, %rd46, %rd44;
	cvta.to.global.u64 	%rd47, %rd93;
	add.s64 	%rd12, %rd47, %rd44;
	cvta.to.global.u64 	%rd48, %rd86;
	add.s64 	%rd13, %rd48, %rd44;
	cvta.to.global.u64 	%rd49, %rd82;
	add.s64 	%rd14, %rd49, %rd44;
	cvta.to.global.u64 	%rd50, %rd87;
	add.s64 	%rd15, %rd50, %rd44;
	cvta.to.global.u64 	%rd51, %rd88;
	add.s64 	%rd16, %rd51, %rd44;
	cvta.to.global.u64 	%rd52, %rd84;
	add.s64 	%rd17, %rd52, %rd44;
	cvta.to.global.u64 	%rd53, %rd89;
	add.s64 	%rd18, %rd53, %rd44;
	cvta.to.global.u64 	%rd54, %rd81;
	add.s64 	%rd19, %rd54, %rd44;
	cvta.to.global.u64 	%rd55, %rd94;
	add.s64 	%rd20, %rd55, %rd44;
	neg.s32 	%r71, %r23;
	neg.s32 	%r70, %r1;
	mov.b32 	%r72, 0;
	mov.u32 	%r69, %r1;
$L__BB1_4:
	setp.ge.s32 	%p3, %r1, %r72;
	@%p3 bra 	$L__BB1_6;
	ld.param.u64 	%rd95, [_Z26gateValueComputation_Cond0PdS_S_S_S_S_S_S_S_S_S_S_S_S_S_S_S_S_S_S_i_param_19];
	ld.param.u64 	%rd79, [_Z26gateValueComputation_Cond0PdS_S_S_S_S_S_S_S_S_S_S_S_S_S_S_S_S_S_S_i_param_0];
	cvta.to.global.u64 	%rd56, %rd79;
	mul.wide.s32 	%rd57, %r1, 8;
	add.s64 	%rd58, %rd56, %rd57;
	ld.global.f64 	%fd36, [%rd58];
	cvta.to.global.u64 	%rd59, %rd95;
	add.s64 	%rd60, %rd59, %rd57;
	ld.global.f64 	%fd37, [%rd60];
	mul.wide.s32 	%rd61, %r69, 8;
	add.s64 	%rd62, %rd4, %rd61;
	ld.global.f64 	%fd38, [%rd62];
	mul.f64 	%fd39, %fd36, %fd38;
	atom.shared.add.f64 	%fd40, [_ZZ26gateValueComputation_Cond0PdS_S_S_S_S_S_S_S_S_S_S_S_S_S_S_S_S_S_S_iE5iPres], %fd39;
	mul.f64 	%fd41, %fd37, %fd38;
	atom.shared.add.f64 	%fd42, [_ZZ26gateValueComputation_Cond0PdS_S_S_S_S_S_S_S_S_S_S_S_S_S_S_S_S_S_S_iE5iNext], %fd41;
	add.s64 	%rd63, %rd3, %rd61;
	ld.global.f64 	%fd43, [%rd63];
	mul.f64 	%fd44, %fd36, %fd43;
	atom.shared.add.f64 	%fd45, [_ZZ26gateValueComputation_Cond0PdS_S_S_S_S_S_S_S_S_S_S_S_S_S_S_S_S_S_S_iE5fPres], %fd44;
	mul.f64 	%fd46, %fd37, %fd43;
	atom.shared.add.f64 	%fd47, [_ZZ26gateValueComputation_Cond0PdS_S_S_S_S_S_S_S_S_S_S_S_S_S_S_S_S_S_S_iE5fNext], %fd46;
	add.s64 	%rd64, %rd2, %rd61;
	ld.global.f64 	%fd48, [%rd64];
	mul.f64 	%fd49, %fd36, %fd48;
	atom.shared.add.f64 	%fd50, [_ZZ26gateValueComputation_Cond0PdS_S_S_S_S_S_S_S_S_S_S_S_S_S_S_S_S_S_S_iE5gPres], %fd49;
	mul.f64 	%fd51, %fd37, %fd48;
	atom.shared.add.f64 	%fd52, [_ZZ26gateValueComputation_Cond0PdS_S_S_S_S_S_S_S_S_S_S_S_S_S_S_S_S_S_S_iE5gNext], %fd51;
	add.s64 	%rd65, %rd1, %rd61;
	ld.global.f64 	%fd53, [%rd65];
	mul.f64 	%fd54, %fd36, %fd53;
	atom.shared.add.f64 	%fd55, [_ZZ26gateValueComputation_Cond0PdS_S_S_S_S_S_S_S_S_S_S_S_S_S_S_S_S_S_S_iE5oPres], %fd54;
	mul.f64 	%fd56, %fd37, %fd53;
	atom.shared.add.f64 	%fd57, [_ZZ26gateValueComputation_Cond0PdS_S_S_S_S_S_S_S_S_S_S_S_S_S_S_S_S_S_S_iE5oNext], %fd56;
$L__BB1_6:
	bar.sync 	0;
	setp.ne.s32 	%p4, %r70, 0;
	@%p4 bra 	$L__BB1_23;
	ld.param.u64 	%rd80, [_Z26gateValueComputation_Cond0PdS_S_S_S_S_S_S_S_S_S_S_S_S_S_S_S_S_S_S_i_param_0];
	cvta.to.global.u64 	%rd66, %rd80;
	mul.wide.u32 	%rd67, %r1, 8;
	add.s64 	%rd68, %rd66, %rd67;
	ld.global.f64 	%fd58, [%rd68];
	ld.global.f64 	%fd1, [%rd5];
	mul.f64 	%fd59, %fd58, %fd1;
	atom.shared.add.f64 	%fd60, [_ZZ26gateValueComputation_Cond0PdS_S_S_S_S_S_S_S_S_S_S_S_S_S_S_S_S_S_S_iE5iPres], %fd59;
	ld.global.f64 	%fd2, [%rd6];
	mul.f64 	%fd61, %fd58, %fd2;
	atom.shared.add.f64 	%fd62, [_ZZ26gateValueComputation_Cond0PdS_S_S_S_S_S_S_S_S_S_S_S_S_S_S_S_S_S_S_iE5fPres], %fd61;
	ld.global.f64 	%fd3, [%rd7];
	mul.f64 	%fd63, %fd58, %fd3;
	atom.shared.add.f64 	%fd64, [_ZZ26gateValueComputation_Cond0PdS_S_S_S_S_S_S_S_S_S_S_S_S_S_S_S_S_S_S_iE5gPres], %fd63;
	ld.global.f64 	%fd4, [%rd8];
	mul.f64 	%fd65, %fd58, %fd4;
	atom.shared.add.f64 	%fd66, [_ZZ26gateValueComputation_Cond0PdS_S_S_S_S_S_S_S_S_S_S_S_S_S_S_S_S_S_S_iE5oPres], %fd65;
	ld.global.f64 	%fd67, [%rd9];
	ld.shared.f64 	%fd68, [_ZZ26gateValueComputation_Cond0PdS_S_S_S_S_S_S_S_S_S_S_S_S_S_S_S_S_S_S_iE5iPres];
	add.f64 	%fd69, %fd67, %fd68;
	ld.global.f64 	%fd70, [%rd10];
	ld.shared.f64 	%fd71, [_ZZ26gateValueComputation_Cond0PdS_S_S_S_S_S_S_S_S_S_S_S_S_S_S_S_S_S_S_iE5fPres];
	add.f64 	%fd5, %fd70, %fd71;
	ld.global.f64 	%fd72, [%rd11];
	ld.shared.f64 	%fd73, [_ZZ26gateValueComputation_Cond0PdS_S_S_S_S_S_S_S_S_S_S_S_S_S_S_S_S_S_S_iE5gPres];
	add.f64 	%fd6, %fd72, %fd73;
	ld.global.f64 	%fd74, [%rd12];
	ld.shared.f64 	%fd75, [_ZZ26gateValueComputation_Cond0PdS_S_S_S_S_S_S_S_S_S_S_S_S_S_S_S_S_S_S_iE5oPres];
	add.f64 	%fd7, %fd74, %fd75;
	ld.global.f64 	%fd76, [%rd13];
	add.f64 	%fd77, %fd69, %fd76;
	ld.global.f64 	%fd78, [%rd14];
	add.f64 	%fd8, %fd77, %fd78;
	neg.f64 	%fd79, %fd8;
	fma.rn.f64 	%fd80, %fd8, 0dBFF71547652B82FE, 0d4338000000000000;
	{
	.reg .b32 %temp; 
	mov.b64 	{%r8, %temp}, %fd80;
	}
	mov.f64 	%fd81, 0dC338000000000000;
	add.rn.f64 	%fd82, %fd80, %fd81;
	fma.rn.f64 	%fd83, %fd82, 0dBFE62E42FEFA39EF, %fd79;
	fma.rn.f64 	%fd84, %fd82, 0dBC7ABC9E3B39803F, %fd83;
	fma.rn.f64 	%fd85, %fd84, 0d3E5ADE1569CE2BDF, 0d3E928AF3FCA213EA;
	fma.rn.f64 	%fd86, %fd85, %fd84, 0d3EC71DEE62401315;
	fma.rn.f64 	%fd87, %fd86, %fd84, 0d3EFA01997C89EB71;
	fma.rn.f64 	%fd88, %fd87, %fd84, 0d3F2A01A014761F65;
	fma.rn.f64 	%fd89, %fd88, %fd84, 0d3F56C16C1852B7AF;
	fma.rn.f64 	%fd90, %fd89, %fd84, 0d3F81111111122322;
	fma.rn.f64 	%fd91, %fd90, %fd84, 0d3FA55555555502A1;
	fma.rn.f64 	%fd92, %fd91, %fd84, 0d3FC5555555555511;
	fma.rn.f64 	%fd93, %fd92, %fd84, 0d3FE000000000000B;
	fma.rn.f64 	%fd94, %fd93, %fd84, 0d3FF0000000000000;
	fma.rn.f64 	%fd95, %fd94, %fd84, 0d3FF0000000000000;
	{
	.reg .b32 %temp; 
	mov.b64 	{%r9, %temp}, %fd95;
	}
	{
	.reg .b32 %temp; 
	mov.b64 	{%temp, %r10}, %fd95;
	}
	shl.b32 	%r29, %r8, 20;
	add.s32 	%r30, %r29, %r10;
	mov.b64 	%fd245, {%r9, %r30};
	{
	.reg .b32 %temp; 
	mov.b64 	{%temp, %r31}, %fd79;
	}
	mov.b32 	%f4, %r31;
	abs.f32 	%f1, %f4;
	setp.lt.f32 	%p5, %f1, 0f4086232B;
	@%p5 bra 	$L__BB1_10;
	setp.gt.f64 	%p6, %fd8, 0d0000000000000000;
	mov.f64 	%fd96, 0d7FF0000000000000;
	sub.f64 	%fd97, %fd96, %fd8;
	selp.f64 	%fd245, 0d0000000000000000, %fd97, %p6;
	setp.geu.f32 	%p7, %f1, 0f40874800;
	@%p7 bra 	$L__BB1_10;
	shr.u32 	%r32, %r8, 31;
	add.s32 	%r33, %r8, %r32;
	shr.s32 	%r34, %r33, 1;
	shl.b32 	%r35, %r34, 20;
	add.s32 	%r36, %r10, %r35;
	mov.b64 	%fd98, {%r9, %r36};
	sub.s32 	%r37, %r8, %r34;
	shl.b32 	%r38, %r37, 20;
	add.s32 	%r39, %r38, 1072693248;
	mov.b32 	%r40, 0;
	mov.b64 	%fd99, {%r40, %r39};
	mul.f64 	%fd245, %fd99, %fd98;
$L__BB1_10:
	ld.param.u64 	%rd83, [_Z26gateValueComputation_Cond0PdS_S_S_S_S_S_S_S_S_S_S_S_S_S_S_S_S_S_S_i_param_7];
	add.f64 	%fd13, %fd245, 0d3FF0000000000000;
	ld.global.f64 	%fd100, [%rd15];
	add.f64 	%fd101, %fd5, %fd100;
	cvta.to.global.u64 	%rd69, %rd83;
	mul.wide.u32 	%rd70, %r1, 8;
	add.s64 	%rd71, %rd69, %rd70;
	ld.global.f64 	%fd102, [%rd71];
	add.f64 	%fd14, %fd101, %fd102;
	neg.f64 	%fd103, %fd14;
	fma.rn.f64 	%fd104, %fd14, 0dBFF71547652B82FE, 0d4338000000000000;
	{
	.reg .b32 %temp; 
	mov.b64 	{%r11, %temp}, %fd104;
	}
	mov.f64 	%fd105, 0dC338000000000000;
	add.rn.f64 	%fd106, %fd104, %fd105;
	fma.rn.f64 	%fd107, %fd106, 0dBFE62E42FEFA39EF, %fd103;
	fma.rn.f64 	%fd108, %fd106, 0dBC7ABC9E3B39803F, %fd107;
	fma.rn.f64 	%fd109, %fd108, 0d3E5ADE1569CE2BDF, 0d3E928AF3FCA213EA;
	fma.rn.f64 	%fd110, %fd109, %fd108, 0d3EC71DEE62401315;
	fma.rn.f64 	%fd111, %fd110, %fd108, 0d3EFA01997C89EB71;
	fma.rn.f64 	%fd112, %fd111, %fd108, 0d3F2A01A014761F65;
	fma.rn.f64 	%fd113, %fd112, %fd108, 0d3F56C16C1852B7AF;
	fma.rn.f64 	%fd114, %fd113, %fd108, 0d3F81111111122322;
	fma.rn.f64 	%fd115, %fd114, %fd108, 0d3FA55555555502A1;
	fma.rn.f64 	%fd116, %fd115, %fd108, 0d3FC5555555555511;
	fma.rn.f64 	%fd117, %fd116, %fd108, 0d3FE000000000000B;
	fma.rn.f64 	%fd118, %fd117, %fd108, 0d3FF0000000000000;
	fma.rn.f64 	%fd119, %fd118, %fd108, 0d3FF0000000000000;
	{
	.reg .b32 %temp; 
	mov.b64 	{%r12, %temp}, %fd119;
	}
	{
	.reg .b32 %temp; 
	mov.b64 	{%temp, %r13}, %fd119;
	}
	shl.b32 	%r41, %r11, 20;
	add.s32 	%r42, %r41, %r13;
	mov.b64 	%fd246, {%r12, %r42};
	{
	.reg .b32 %temp; 
	mov.b64 	{%temp, %r43}, %fd103;
	}
	mov.b32 	%f5, %r43;
	abs.f32 	%f2, %f5;
	setp.lt.f32 	%p8, %f2, 0f4086232B;
	@%p8 bra 	$L__BB1_13;
	setp.gt.f64 	%p9, %fd14, 0d0000000000000000;
	mov.f64 	%fd120, 0d7FF0000000000000;
	sub.f64 	%fd121, %fd120, %fd14;
	selp.f64 	%fd246, 0d0000000000000000, %fd121, %p9;
	setp.geu.f32 	%p10, %f2, 0f40874800;
	@%p10 bra 	$L__BB1_13;
	shr.u32 	%r44, %r11, 31;
	add.s32 	%r45, %r11, %r44;
	shr.s32 	%r46, %r45, 1;
	shl.b32 	%r47, %r46, 20;
	add.s32 	%r48, %r13, %r47;
	mov.b64 	%fd122, {%r12, %r48};
	sub.s32 	%r49, %r11, %r46;
	shl.b32 	%r50, %r49, 20;
	add.s32 	%r51, %r50, 1072693248;
	mov.b32 	%r52, 0;
	mov.b64 	%fd123, {%r52, %r51};
	mul.f64 	%fd246, %fd123, %fd122;
$L__BB1_13:
	add.f64 	%fd19, %fd246, 0d3FF0000000000000;
	ld.global.f64 	%fd124, [%rd16];
	add.f64 	%fd125, %fd6, %fd124;
	ld.global.f64 	%fd126, [%rd17];
	add.f64 	%fd20, %fd125, %fd126;
	{
	.reg .b32 %temp; 
	mov.b64 	{%temp, %r53}, %fd20;
	}
	and.b32  	%r14, %r53, 2147483647;
	{
	.reg .b32 %temp; 
	mov.b64 	{%r54, %temp}, %fd20;
	}
	mov.b64 	%fd21, {%r54, %r14};
	setp.ltu.f64 	%p11, %fd21, 0d3FE4F92224DD2F1A;
	@%p11 bra 	$L__BB1_15;
	add.f64 	%fd127, %fd21, %fd21;
	cvt.rn.f32.f64 	%f6, %fd127;
	mul.f32 	%f7, %f6, 0f3FB8AA3B;
	cvt.rni.f32.f32 	%f8, %f7;
	cvt.f64.f32 	%fd128, %f8;
	fma.rn.f64 	%fd129, %fd128, 0dBFE62E42FEFA39EF, %fd127;
	fma.rn.f64 	%fd130, %fd129, 0d3E5AE904A4741B81, 0d3E928A27F89B6999;
	fma.rn.f64 	%fd131, %fd130, %fd129, 0d3EC71DE715FF7E07;
	fma.rn.f64 	%fd132, %fd131, %fd129, 0d3EFA019A6B0AC45A;
	fma.rn.f64 	%fd133, %fd132, %fd129, 0d3F2A01A017EED94F;
	fma.rn.f64 	%fd134, %fd133, %fd129, 0d3F56C16C17F2A71B;
	fma.rn.f64 	%fd135, %fd134, %fd129, 0d3F811111111173C4;
	fma.rn.f64 	%fd136, %fd135, %fd129, 0d3FA555555555211A;
	fma.rn.f64 	%fd137, %fd136, %fd129, 0d3FC5555555555540;
	fma.rn.f64 	%fd138, %fd137, %fd129, 0d3FE0000000000005;
	mul.f64 	%fd139, %fd129, %fd138;
	fma.rn.f64 	%fd140, %fd139, %fd129, %fd129;
	ex2.approx.ftz.f32 	%f9, %f8;
	cvt.f64.f32 	%fd141, %f9;
	mov.f64 	%fd142, 0d3FF0000000000000;
	sub.f64 	%fd143, %fd142, %fd141;
	neg.f64 	%fd144, %fd140;
	fma.rn.f64 	%fd145, %fd144, %fd141, %fd143;
	mov.f64 	%fd146, 0d4000000000000000;
	sub.f64 	%fd147, %fd146, %fd145;
	rcp.approx.ftz.f64 	%fd148, %fd147;
	neg.f64 	%fd149, %fd147;
	fma.rn.f64 	%fd150, %fd149, %fd148, 0d3FF0000000000000;
	fma.rn.f64 	%fd151, %fd150, %fd150, %fd150;
	fma.rn.f64 	%fd152, %fd151, %fd148, %fd148;
	fma.rn.f64 	%fd153, %fd152, 0dC000000000000000, 0d3FF0000000000000;
	setp.gt.u32 	%p12, %r14, 1077088193;
	selp.f64 	%fd154, 0d3FF0000000000000, %fd153, %p12;
	copysign.f64 	%fd247, %fd20, %fd154;
	bra.uni 	$L__BB1_16;
$L__BB1_15:
	mul.f64 	%fd155, %fd20, %fd20;
	fma.rn.f64 	%fd156, %fd155, 0dBEF0BC46E2F5E964, 0d3F14359F420AFC3D;
	fma.rn.f64 	%fd157, %fd156, %fd155, 0dBF2DF9F0728C5D84;
	fma.rn.f64 	%fd158, %fd157, %fd155, 0d3F4337D1CEC4F033;
	fma.rn.f64 	%fd159, %fd158, %fd155, 0dBF57D6E9674335B3;
	fma.rn.f64 	%fd160, %fd159, %fd155, 0d3F6D6D000D7AAD3D;
	fma.rn.f64 	%fd161, %fd160, %fd155, 0dBF8226E1F3CF1EF5;
	fma.rn.f64 	%fd162, %fd161, %fd155, 0d3F9664F47EC0C8CF;
	fma.rn.f64 	%fd163, %fd162, %fd155, 0dBFABA1BA1B80AB40;
	fma.rn.f64 	%fd164, %fd163, %fd155, 0d3FC111111110FA4A;
	fma.rn.f64 	%fd165, %fd164, %fd155, 0dBFD5555555555550;
	fma.rn.f64 	%fd166, %fd165, %fd155, 0d0000000000000000;
	fma.rn.f64 	%fd247, %fd166, %fd20, %fd20;
$L__BB1_16:
	ld.param.u64 	%rd85, [_Z26gateValueComputation_Cond0PdS_S_S_S_S_S_S_S_S_S_S_S_S_S_S_S_S_S_S_i_param_9];
	ld.global.f64 	%fd167, [%rd18];
	add.f64 	%fd168, %fd7, %fd167;
	cvta.to.global.u64 	%rd72, %rd85;
	mul.wide.u32 	%rd73, %r1, 8;
	add.s64 	%rd74, %rd72, %rd73;
	ld.global.f64 	%fd169, [%rd74];
	add.f64 	%fd25, %fd168, %fd169;
	neg.f64 	%fd170, %fd25;
	fma.rn.f64 	%fd171, %fd25, 0dBFF71547652B82FE, 0d4338000000000000;
	{
	.reg .b32 %temp; 
	mov.b64 	{%r15, %temp}, %fd171;
	}
	mov.f64 	%fd172, 0dC338000000000000;
	add.rn.f64 	%fd173, %fd171, %fd172;
	fma.rn.f64 	%fd174, %fd173, 0dBFE62E42FEFA39EF, %fd170;
	fma.rn.f64 	%fd175, %fd173, 0dBC7ABC9E3B39803F, %fd174;
	fma.rn.f64 	%fd176, %fd175, 0d3E5ADE1569CE2BDF, 0d3E928AF3FCA213EA;
	fma.rn.f64 	%fd177, %fd176, %fd175, 0d3EC71DEE62401315;
	fma.rn.f64 	%fd178, %fd177, %fd175, 0d3EFA01997C89EB71;
	fma.rn.f64 	%fd179, %fd178, %fd175, 0d3F2A01A014761F65;
	fma.rn.f64 	%fd180, %fd179, %fd175, 0d3F56C16C1852B7AF;
	fma.rn.f64 	%fd181, %fd180, %fd175, 0d3F81111111122322;
	fma.rn.f64 	%fd182, %fd181, %fd175, 0d3FA55555555502A1;
	fma.rn.f64 	%fd183, %fd182, %fd175, 0d3FC5555555555511;
	fma.rn.f64 	%fd184, %fd183, %fd175, 0d3FE000000000000B;
	fma.rn.f64 	%fd185, %fd184, %fd175, 0d3FF0000000000000;
	fma.rn.f64 	%fd186, %fd185, %fd175, 0d3FF0000000000000;
	{
	.reg .b32 %temp; 
	mov.b64 	{%r16, %temp}, %fd186;
	}
	{
	.reg .b32 %temp; 
	mov.b64 	{%temp, %r17}, %fd186;
	}
	shl.b32 	%r55, %r15, 20;
	add.s32 	%r56, %r55, %r17;
	mov.b64 	%fd248, {%r16, %r56};
	{
	.reg .b32 %temp; 
	mov.b64 	{%temp, %r57}, %fd170;
	}
	mov.b32 	%f10, %r57;
	abs.f32 	%f3, %f10;
	setp.lt.f32 	%p13, %f3, 0f4086232B;
	@%p13 bra 	$L__BB1_19;
	setp.gt.f64 	%p14, %fd25, 0d0000000000000000;
	mov.f64 	%fd187, 0d7FF0000000000000;
	sub.f64 	%fd188, %fd187, %fd25;
	selp.f64 	%fd248, 0d0000000000000000, %fd188, %p14;
	setp.geu.f32 	%p15, %f3, 0f40874800;
	@%p15 bra 	$L__BB1_19;
	shr.u32 	%r58, %r15, 31;
	add.s32 	%r59, %r15, %r58;
	shr.s32 	%r60, %r59, 1;
	shl.b32 	%r61, %r60, 20;
	add.s32 	%r62, %r17, %r61;
	mov.b64 	%fd189, {%r16, %r62};
	sub.s32 	%r63, %r15, %r60;
	shl.b32 	%r64, %r63, 20;
	add.s32 	%r65, %r64, 1072693248;
	mov.b32 	%r66, 0;
	mov.b64 	%fd190, {%r66, %r65};
	mul.f64 	%fd248, %fd190, %fd189;
$L__BB1_19:
	add.f64 	%fd30, %fd248, 0d3FF0000000000000;
	ld.global.f64 	%fd191, [%rd19];
	rcp.rn.f64 	%fd192, %fd19;
	rcp.rn.f64 	%fd193, %fd13;
	mul.f64 	%fd194, %fd193, %fd247;
	fma.rn.f64 	%fd31, %fd192, %fd191, %fd194;
	st.global.f64 	[%rd20], %fd31;
	{
	.reg .b32 %temp; 
	mov.b64 	{%temp, %r67}, %fd31;
	}
	and.b32  	%r18, %r67, 2147483647;
	{
	.reg .b32 %temp; 
	mov.b64 	{%r68, %temp}, %fd31;
	}
	mov.b64 	%fd32, {%r68, %r18};
	setp.ltu.f64 	%p16, %fd32, 0d3FE4F92224DD2F1A;
	@%p16 bra 	$L__BB1_21;
	add.f64 	%fd195, %fd32, %fd32;
	cvt.rn.f32.f64 	%f11, %fd195;
	mul.f32 	%f12, %f11, 0f3FB8AA3B;
	cvt.rni.f32.f32 	%f13, %f12;
	cvt.f64.f32 	%fd196, %f13;
	fma.rn.f64 	%fd197, %fd196, 0dBFE62E42FEFA39EF, %fd195;
	fma.rn.f64 	%fd198, %fd197, 0d3E5AE904A4741B81, 0d3E928A27F89B6999;
	fma.rn.f64 	%fd199, %fd198, %fd197, 0d3EC71DE715FF7E07;
	fma.rn.f64 	%fd200, %fd199, %fd197, 0d3EFA019A6B0AC45A;
	fma.rn.f64 	%fd201, %fd200, %fd197, 0d3F2A01A017EED94F;
	fma.rn.f64 	%fd202, %fd201, %fd197, 0d3F56C16C17F2A71B;
	fma.rn.f64 	%fd203, %fd202, %fd197, 0d3F811111111173C4;
	fma.rn.f64 	%fd204, %fd203, %fd197, 0d3FA555555555211A;
	fma.rn.f64 	%fd205, %fd204, %fd197, 0d3FC5555555555540;
	fma.rn.f64 	%fd206, %fd205, %fd197, 0d3FE0000000000005;
	mul.f64 	%fd207, %fd197, %fd206;
	fma.rn.f64 	%fd208, %fd207, %fd197, %fd197;
	ex2.approx.ftz.f32 	%f14, %f13;
	cvt.f64.f32 	%fd209, %f14;
	mov.f64 	%fd210, 0d3FF0000000000000;
	sub.f64 	%fd211, %fd210, %fd209;
	neg.f64 	%fd212, %fd208;
	fma.rn.f64 	%fd213, %fd212, %fd209, %fd211;
	mov.f64 	%fd214, 0d4000000000000000;
	sub.f64 	%fd215, %fd214, %fd213;
	rcp.approx.ftz.f64 	%fd216, %fd215;
	neg.f64 	%fd217, %fd215;
	fma.rn.f64 	%fd218, %fd217, %fd216, 0d3FF0000000000000;
	fma.rn.f64 	%fd219, %fd218, %fd218, %fd218;
	fma.rn.f64 	%fd220, %fd219, %fd216, %fd216;
	fma.rn.f64 	%fd221, %fd220, 0dC000000000000000, 0d3FF0000000000000;
	setp.gt.u32 	%p17, %r18, 1077088193;
	selp.f64 	%fd222, 0d3FF0000000000000, %fd221, %p17;
	copysign.f64 	%fd249, %fd31, %fd222;
	bra.uni 	$L__BB1_22;
$L__BB1_21:
	mul.f64 	%fd223, %fd31, %fd31;
	fma.rn.f64 	%fd224, %fd223, 0dBEF0BC46E2F5E964, 0d3F14359F420AFC3D;
	fma.rn.f64 	%fd225, %fd224, %fd223, 0dBF2DF9F0728C5D84;
	fma.rn.f64 	%fd226, %fd225, %fd223, 0d3F4337D1CEC4F033;
	fma.rn.f64 	%fd227, %fd226, %fd223, 0dBF57D6E9674335B3;
	fma.rn.f64 	%fd228, %fd227, %fd223, 0d3F6D6D000D7AAD3D;
	fma.rn.f64 	%fd229, %fd228, %fd223, 0dBF8226E1F3CF1EF5;
	fma.rn.f64 	%fd230, %fd229, %fd223, 0d3F9664F47EC0C8CF;
	fma.rn.f64 	%fd231, %fd230, %fd223, 0dBFABA1BA1B80AB40;
	fma.rn.f64 	%fd232, %fd231, %fd223, 0d3FC111111110FA4A;
	fma.rn.f64 	%fd233, %fd232, %fd223, 0dBFD5555555555550;
	fma.rn.f64 	%fd234, %fd233, %fd223, 0d0000000000000000;
	fma.rn.f64 	%fd249, %fd234, %fd31, %fd31;
$L__BB1_22:
	ld.param.u64 	%rd96, [_Z26gateValueComputation_Cond0PdS_S_S_S_S_S_S_S_S_S_S_S_S_S_S_S_S_S_S_i_param_19];
	rcp.rn.f64 	%fd235, %fd30;
	mul.f64 	%fd236, %fd235, %fd249;
	cvta.to.global.u64 	%rd75, %rd96;
	mul.wide.u32 	%rd76, %r1, 8;
	add.s64 	%rd77, %rd75, %rd76;
	st.global.f64 	[%rd77], %fd236;
	ld.shared.f64 	%fd237, [_ZZ26gateValueComputation_Cond0PdS_S_S_S_S_S_S_S_S_S_S_S_S_S_S_S_S_S_S_iE5iNext];
	fma.rn.f64 	%fd238, %fd1, %fd236, %fd237;
	ld.shared.f64 	%fd239, [_ZZ26gateValueComputation_Cond0PdS_S_S_S_S_S_S_S_S_S_S_S_S_S_S_S_S_S_S_iE5fNext];
	fma.rn.f64 	%fd240, %fd2, %fd236, %fd239;
	ld.shared.f64 	%fd241, [_ZZ26gateValueComputation_Cond0PdS_S_S_S_S_S_S_S_S_S_S_S_S_S_S_S_S_S_S_iE5gNext];
	fma.rn.f64 	%fd242, %fd3, %fd236, %fd241;
	ld.shared.f64 	%fd243, [_ZZ26gateValueComputation_Cond0PdS_S_S_S_S_S_S_S_S_S_S_S_S_S_S_S_S_S_S_iE5oNext];
	fma.rn.f64 	%fd244, %fd4, %fd236, %fd243;
	st.global.f64 	[%rd9], %fd238;
	st.global.f64 	[%rd10], %fd240;
	st.global.f64 	[%rd11], %fd242;
	st.global.f64 	[%rd12], %fd244;
	mov.b64 	%rd78, 0;
	st.shared.u64 	[_ZZ26gateValueComputation_Cond0PdS_S_S_S_S_S_S_S_S_S_S_S_S_S_S_S_S_S_S_iE5iPres], %rd78;
	st.shared.u64 	[_ZZ26gateValueComputation_Cond0PdS_S_S_S_S_S_S_S_S_S_S_S_S_S_S_S_S_S_S_iE5fPres], %rd78;
	st.shared.u64 	[_ZZ26gateValueComputation_Cond0PdS_S_S_S_S_S_S_S_S_S_S_S_S_S_S_S_S_S_S_iE5gPres], %rd78;
	st.shared.u64 	[_ZZ26gateValueComputation_Cond0PdS_S_S_S_S_S_S_S_S_S_S_S_S_S_S_S_S_S_S_iE5oPres], %rd78;
	st.shared.u64 	[_ZZ26gateValueComputation_Cond0PdS_S_S_S_S_S_S_S_S_S_S_S_S_S_S_S_S_S_S_iE5iNext], %rd78;
	st.shared.u64 	[_ZZ26gateValueComputation_Cond0PdS_S_S_S_S_S_S_S_S_S_S_S_S_S_S_S_S_S_S_iE5fNext], %rd78;
	st.shared.u64 	[_ZZ26gateValueComputation_Cond0PdS_S_S_S_S_S_S_S_S_S_S_S_S_S_S_S_S_S_S_iE5gNext], %rd78;
	st.shared.u64 	[_ZZ26gateValueComputation_Cond0PdS_S_S_S_S_S_S_S_S_S_S_S_S_S_S_S_S_S_S_iE5oNext], %rd78;
$L__BB1_23:
	bar.sync 	0;
	add.s32 	%r72, %r72, 1;
	add.s32 	%r71, %r71, 1;
	setp.ne.s32 	%p18, %r71, 0;
	add.s32 	%r70, %r70, 1;
	add.s32 	%r69, %r69, %r23;
	@%p18 bra 	$L__BB1_4;
$L__BB1_24:
	ret;

}
	// .globl	_Z30outputElementComputation_Cond1PdS_S_S_S_S_S_S_S_S_S_S_S_S_S_ii
.visible .entry _Z30outputElementComputation_Cond1PdS_S_S_S_S_S_S_S_S_S_S_S_S_S_ii(
	.param .u64 .ptr .align 1 _Z30outputElementComputation_Cond1PdS_S_S_S_S_S_S_S_S_S_S_S_S_S_ii_param_0,
	.param .u64 .ptr .align 1 _Z30outputElementComputation_Cond1PdS_S_S_S_S_S_S_S_S_S_S_S_S_S_ii_param_1,
	.param .u64 .ptr .align 1 _Z30outputElementComputation_Cond1PdS_S_S_S_S_S_S_S_S_S_S_S_S_S_ii_param_2,
	.param .u64 .ptr .align 1 _Z30outputElementComputation_Cond1PdS_S_S_S_S_S_S_S_S_S_S_S_S_S_ii_param_3,
	.param .u64 .ptr .align 1 _Z30outputElementComputation_Cond1PdS_S_S_S_S_S_S_S_S_S_S_S_S_S_ii_param_4,
	.param .u64 .ptr .align 1 _Z30outputElementComputation_Cond1PdS_S_S_S_S_S_S_S_S_S_S_S_S_S_ii_param_5,
	.param .u64 .ptr .align 1 _Z30outputElementComputation_Cond1PdS_S_S_S_S_S_S_S_S_S_S_S_S_S_ii_param_6,
	.param .u64 .ptr .align 1 _Z30outputElementComputation_Cond1PdS_S_S_S_S_S_S_S_S_S_S_S_S_S_ii_param_7,
	.param .u64 .ptr .align 1 _Z30outputElementComputation_Cond1PdS_S_S_S_S_S_S_S_S_S_S_S_S_S_ii_param_8,
	.param .u64 .ptr .align 1 _Z30outputElementComputation_Cond1PdS_S_S_S_S_S_S_S_S_S_S_S_S_S_ii_param_9,
	.param .u64 .ptr .align 1 _Z30outputElementComputation_Cond1PdS_S_S_S_S_S_S_S_S_S_S_S_S_S_ii_param_10,
	.param .u64 .ptr .align 1 _Z30outputElementComputation_Cond1PdS_S_S_S_S_S_S_S_S_S_S_S_S_S_ii_param_11,
	.param .u64 .ptr .align 1 _Z30outputElementComputation_Cond1PdS_S_S_S_S_S_S_S_S_S_S_S_S_S_ii_param_12,
	.param .u64 .ptr .align 1 _Z30outputElementComputation_Cond1PdS_S_S_S_S_S_S_S_S_S_S_S_S_S_ii_param_13,
	.param .u64 .ptr .align 1 _Z30outputElementComputation_Cond1PdS_S_S_S_S_S_S_S_S_S_S_S_S_S_ii_param_14,
	.param .u32 _Z30outputElementComputation_Cond1PdS_S_S_S_S_S_S_S_S_S_S_S_S_S_ii_param_15,
	.param .u32 _Z30outputElementComputation_Cond1PdS_S_S_S_S_S_S_S_S_S_S_S_S_S_ii_param_16
)
{
	.reg .pred 	%p<15>;
	.reg .b32 	%r<55>;
	.reg .b32 	%f<15>;
	.reg .b64 	%rd<56>;
	.reg .b64 	%fd<203>;

	ld.param.u64 	%rd17, [_Z30outputElementComputation_Cond1PdS_S_S_S_S_S_S_S_S_S_S_S_S_S_ii_param_1];
	ld.param.u64 	%rd7, [_Z30outputElementComputation_Cond1PdS_S_S_S_S_S_S_S_S_S_S_S_S_S_ii_param_3];
	ld.param.u64 	%rd8, [_Z30outputElementComputation_Cond1PdS_S_S_S_S_S_S_S_S_S_S_S_S_S_ii_param_4];
	ld.param.u64 	%rd18, [_Z30outputElementComputation_Cond1PdS_S_S_S_S_S_S_S_S_S_S_S_S_S_ii_param_5];
	ld.param.u64 	%rd10, [_Z30outputElementComputation_Cond1PdS_S_S_S_S_S_S_S_S_S_S_S_S_S_ii_param_7];
	ld.param.u64 	%rd11, [_Z30outputElementComputation_Cond1PdS_S_S_S_S_S_S_S_S_S_S_S_S_S_ii_param_8];
	ld.param.u64 	%rd19, [_Z30outputElementComputation_Cond1PdS_S_S_S_S_S_S_S_S_S_S_S_S_S_ii_param_9];
	ld.param.u64 	%rd12, [_Z30outputElementComputation_Cond1PdS_S_S_S_S_S_S_S_S_S_S_S_S_S_ii_param_10];
	ld.param.u64 	%rd13, [_Z30outputElementComputation_Cond1PdS_S_S_S_S_S_S_S_S_S_S_S_S_S_ii_param_11];
	ld.param.u64 	%rd14, [_Z30outputElementComputation_Cond1PdS_S_S_S_S_S_S_S_S_S_S_S_S_S_ii_param_12];
	ld.param.u64 	%rd15, [_Z30outputElementComputation_Cond1PdS_S_S_S_S_S_S_S_S_S_S_S_S_S_ii_param_13];
	ld.param.u64 	%rd16, [_Z30outputElementComputation_Cond1PdS_S_S_S_S_S_S_S_S_S_S_S_S_S_ii_param_14];
	ld.param.u32 	%r12, [_Z30outputElementComputation_Cond1PdS_S_S_S_S_S_S_S_S_S_S_S_S_S_ii_param_15];
	ld.param.u32 	%r13, [_Z30outputElementComputation_Cond1PdS_S_S_S_S_S_S_S_S_S_S_S_S_S_ii_param_16];
	cvta.to.global.u64 	%rd20, %rd18;
	cvta.to.global.u64 	%rd21, %rd17;
	cvta.to.global.u64 	%rd22, %rd19;
	mul.wide.s32 	%rd23, %r12, 8;
	add.s64 	%rd1, %rd22, %rd23;
	ld.global.f64 	%fd27, [%rd1];
	add.s64 	%rd24, %rd21, %rd23;
	ld.global.f64 	%fd28, [%rd24];
	add.f64 	%fd29, %fd27, %fd28;
	add.s64 	%rd25, %rd20, %rd23;
	ld.global.f64 	%fd30, [%rd25];
	add.f64 	%fd1, %fd29, %fd30;
	neg.f64 	%fd31, %fd1;
	fma.rn.f64 	%fd32, %fd1, 0dBFF71547652B82FE, 0d4338000000000000;
	{
	.reg .b32 %temp; 
	mov.b64 	{%r1, %temp}, %fd32;
	}
	mov.f64 	%fd33, 0dC338000000000000;
	add.rn.f64 	%fd34, %fd32, %fd33;
	fma.rn.f64 	%fd35, %fd34, 0dBFE62E42FEFA39EF, %fd31;
	fma.rn.f64 	%fd36, %fd34, 0dBC7ABC9E3B39803F, %fd35;
	fma.rn.f64 	%fd37, %fd36, 0d3E5ADE1569CE2BDF, 0d3E928AF3FCA213EA;
	fma.rn.f64 	%fd38, %fd37, %fd36, 0d3EC71DEE62401315;
	fma.rn.f64 	%fd39, %fd38, %fd36, 0d3EFA01997C89EB71;
	fma.rn.f64 	%fd40, %fd39, %fd36, 0d3F2A01A014761F65;
	fma.rn.f64 	%fd41, %fd40, %fd36, 0d3F56C16C1852B7AF;
	fma.rn.f64 	%fd42, %fd41, %fd36, 0d3F81111111122322;
	fma.rn.f64 	%fd43, %fd42, %fd36, 0d3FA55555555502A1;
	fma.rn.f64 	%fd44, %fd43, %fd36, 0d3FC5555555555511;
	fma.rn.f64 	%fd45, %fd44, %fd36, 0d3FE000000000000B;
	fma.rn.f64 	%fd46, %fd45, %fd36, 0d3FF0000000000000;
	fma.rn.f64 	%fd47, %fd46, %fd36, 0d3FF0000000000000;
	{
	.reg .b32 %temp; 
	mov.b64 	{%r2, %temp}, %fd47;
	}
	{
	.reg .b32 %temp; 
	mov.b64 	{%temp, %r3}, %fd47;
	}
	shl.b32 	%r14, %r1, 20;
	add.s32 	%r15, %r14, %r3;
	mov.b64 	%fd198, {%r2, %r15};
	{
	.reg .b32 %temp; 
	mov.b64 	{%temp, %r16}, %fd31;
	}
	mov.b32 	%f4, %r16;
	abs.f32 	%f1, %f4;
	setp.lt.f32 	%p1, %f1, 0f4086232B;
	@%p1 bra 	$L__BB2_3;
	setp.gt.f64 	%p2, %fd1, 0d0000000000000000;
	mov.f64 	%fd48, 0d7FF0000000000000;
	sub.f64 	%fd49, %fd48, %fd1;
	selp.f64 	%fd198, 0d0000000000000000, %fd49, %p2;
	setp.geu.f32 	%p3, %f1, 0f40874800;
	@%p3 bra 	$L__BB2_3;
	shr.u32 	%r17, %r1, 31;
	add.s32 	%r18, %r1, %r17;
	shr.s32 	%r19, %r18, 1;
	shl.b32 	%r20, %r19, 20;
	add.s32 	%r21, %r3, %r20;
	mov.b64 	%fd50, {%r2, %r21};
	sub.s32 	%r22, %r1, %r19;
	shl.b32 	%r23, %r22, 20;
	add.s32 	%r24, %r23, 1072693248;
	mov.b32 	%r25, 0;
	mov.b64 	%fd51, {%r25, %r24};
	mul.f64 	%fd198, %fd51, %fd50;
$L__BB2_3:
	ld.param.u64 	%rd55, [_Z30outputElementComputation_Cond1PdS_S_S_S_S_S_S_S_S_S_S_S_S_S_ii_param_6];
	ld.param.u64 	%rd54, [_Z30outputElementComputation_Cond1PdS_S_S_S_S_S_S_S_S_S_S_S_S_S_ii_param_2];
	add.f64 	%fd52, %fd198, 0d3FF0000000000000;
	rcp.rn.f64 	%fd53, %fd52;
	st.global.f64 	[%rd1], %fd53;
	cvta.to.global.u64 	%rd26, %rd12;
	mul.wide.s32 	%rd27, %r12, 8;
	add.s64 	%rd2, %rd26, %rd27;
	ld.global.f64 	%fd54, [%rd2];
	cvta.to.global.u64 	%rd28, %rd54;
	add.s64 	%rd29, %rd28, %rd27;
	ld.global.f64 	%fd55, [%rd29];
	add.f64 	%fd56, %fd54, %fd55;
	cvta.to.global.u64 	%rd30, %rd55;
	add.s64 	%rd31, %rd30, %rd27;
	ld.global.f64 	%fd57, [%rd31];
	add.f64 	%fd6, %fd56, %fd57;
	neg.f64 	%fd58, %fd6;
	fma.rn.f64 	%fd59, %fd6, 0dBFF71547652B82FE, 0d4338000000000000;
	{
	.reg .b32 %temp; 
	mov.b64 	{%r4, %temp}, %fd59;
	}
	mov.f64 	%fd60, 0dC338000000000000;
	add.rn.f64 	%fd61, %fd59, %fd60;
	fma.rn.f64 	%fd62, %fd61, 0dBFE62E42FEFA39EF, %fd58;
	fma.rn.f64 	%fd63, %fd61, 0dBC7ABC9E3B39803F, %fd62;
	fma.rn.f64 	%fd64, %fd63, 0d3E5ADE1569CE2BDF, 0d3E928AF3FCA213EA;
	fma.rn.f64 	%fd65, %fd64, %fd63, 0d3EC71DEE62401315;
	fma.rn.f64 	%fd66, %fd65, %fd63, 0d3EFA01997C89EB71;
	fma.rn.f64 	%fd67, %fd66, %fd63, 0d3F2A01A014761F65;
	fma.rn.f64 	%fd68, %fd67, %fd63, 0d3F56C16C1852B7AF;
	fma.rn.f64 	%fd69, %fd68, %fd63, 0d3F81111111122322;
	fma.rn.f64 	%fd70, %fd69, %fd63, 0d3FA55555555502A1;
	fma.rn.f64 	%fd71, %fd70, %fd63, 0d3FC5555555555511;
	fma.rn.f64 	%fd72, %fd71, %fd63, 0d3FE000000000000B;
	fma.rn.f64 	%fd73, %fd72, %fd63, 0d3FF0000000000000;
	fma.rn.f64 	%fd74, %fd73, %fd63, 0d3FF0000000000000;
	{
	.reg .b32 %temp; 
	mov.b64 	{%r5, %temp}, %fd74;
	}
	{
	.reg .b32 %temp; 
	mov.b64 	{%temp, %r6}, %fd74;
	}
	shl.b32 	%r26, %r4, 20;
	add.s32 	%r27, %r26, %r6;
	mov.b64 	%fd199, {%r5, %r27};
	{
	.reg .b32 %temp; 
	mov.b64 	{%temp, %r28}, %fd58;
	}
	mov.b32 	%f5, %r28;
	abs.f32 	%f2, %f5;
	setp.lt.f32 	%p4, %f2, 0f4086232B;
	@%p4 bra 	$L__BB2_6;
	setp.gt.f64 	%p5, %fd6, 0d0000000000000000;
	mov.f64 	%fd75, 0d7FF0000000000000;
	sub.f64 	%fd76, %fd75, %fd6;
	selp.f64 	%fd199, 0d0000000000000000, %fd76, %p5;
	setp.geu.f32 	%p6, %f2, 0f40874800;
	@%p6 bra 	$L__BB2_6;
	shr.u32 	%r29, %r4, 31;
	add.s32 	%r30, %r4, %r29;
	shr.s32 	%r31, %r30, 1;
	shl.b32 	%r32, %r31, 20;
	add.s32 	%r33, %r6, %r32;
	mov.b64 	%fd77, {%r5, %r33};
	sub.s32 	%r34, %r4, %r31;
	shl.b32 	%r35, %r34, 20;
	add.s32 	%r36, %r35, 1072693248;
	mov.b32 	%r37, 0;
	mov.b64 	%fd78, {%r37, %r36};
	mul.f64 	%fd199, %fd78, %fd77;
$L__BB2_6:
	add.f64 	%fd79, %fd199, 0d3FF0000000000000;
	rcp.rn.f64 	%fd80, %fd79;
	st.global.f64 	[%rd2], %fd80;
	cvta.to.global.u64 	%rd32, %rd13;
	mul.wide.s32 	%rd33, %r12, 8;
	add.s64 	%rd3, %rd32, %rd33;
	ld.global.f64 	%fd81, [%rd3];
	cvta.to.global.u64 	%rd34, %rd7;
	add.s64 	%rd35, %rd34, %rd33;
	ld.global.f64 	%fd82, [%rd35];
	add.f64 	%fd83, %fd81, %fd82;
	cvta.to.global.u64 	%rd36, %rd10;
	add.s64 	%rd37, %rd36, %rd33;
	ld.global.f64 	%fd84, [%rd37];
	add.f64 	%fd11, %fd83, %fd84;
	{
	.reg .b32 %temp; 
	mov.b64 	{%temp, %r38}, %fd11;
	}
	and.b32  	%r7, %r38, 2147483647;
	{
	.reg .b32 %temp; 
	mov.b64 	{%r39, %temp}, %fd11;
	}
	mov.b64 	%fd12, {%r39, %r7};
	setp.ltu.f64 	%p7, %fd12, 0d3FE4F92224DD2F1A;
	@%p7 bra 	$L__BB2_8;
	add.f64 	%fd85, %fd12, %fd12;
	cvt.rn.f32.f64 	%f6, %fd85;
	mul.f32 	%f7, %f6, 0f3FB8AA3B;
	cvt.rni.f32.f32 	%f8, %f7;
	cvt.f64.f32 	%fd86, %f8;
	fma.rn.f64 	%fd87, %fd86, 0dBFE62E42FEFA39EF, %fd85;
	fma.rn.f64 	%fd88, %fd87, 0d3E5AE904A4741B81, 0d3E928A27F89B6999;
	fma.rn.f64 	%fd89, %fd88, %fd87, 0d3EC71DE715FF7E07;
	fma.rn.f64 	%fd90, %fd89, %fd87, 0d3EFA019A6B0AC45A;
	fma.rn.f64 	%fd91, %fd90, %fd87, 0d3F2A01A017EED94F;
	fma.rn.f64 	%fd92, %fd91, %fd87, 0d3F56C16C17F2A71B;
	fma.rn.f64 	%fd93, %fd92, %fd87, 0d3F811111111173C4;
	fma.rn.f64 	%fd94, %fd93, %fd87, 0d3FA555555555211A;
	fma.rn.f64 	%fd95, %fd94, %fd87, 0d3FC5555555555540;
	fma.rn.f64 	%fd96, %fd95, %fd87, 0d3FE0000000000005;
	mul.f64 	%fd97, %fd87, %fd96;
	fma.rn.f64 	%fd98, %fd97, %fd87, %fd87;
	ex2.approx.ftz.f32 	%f9, %f8;
	cvt.f64.f32 	%fd99, %f9;
	mov.f64 	%fd100, 0d3FF0000000000000;
	sub.f64 	%fd101, %fd100, %fd99;
	neg.f64 	%fd102, %fd98;
	fma.rn.f64 	%fd103, %fd102, %fd99, %fd101;
	mov.f64 	%fd104, 0d4000000000000000;
	sub.f64 	%fd105, %fd104, %fd103;
	rcp.approx.ftz.f64 	%fd106, %fd105;
	neg.f64 	%fd107, %fd105;
	fma.rn.f64 	%fd108, %fd107, %fd106, 0d3FF0000000000000;
	fma.rn.f64 	%fd109, %fd108, %fd108, %fd108;
	fma.rn.f64 	%fd110, %fd109, %fd106, %fd106;
	fma.rn.f64 	%fd111, %fd110, 0dC000000000000000, 0d3FF0000000000000;
	setp.gt.u32 	%p8, %r7, 1077088193;
	selp.f64 	%fd112, 0d3FF0000000000000, %fd111, %p8;
	copysign.f64 	%fd200, %fd11, %fd112;
	bra.uni 	$L__BB2_9;
$L__BB2_8:
	mul.f64 	%fd113, %fd11, %fd11;
	fma.rn.f64 	%fd114, %fd113, 0dBEF0BC46E2F5E964, 0d3F14359F420AFC3D;
	fma.rn.f64 	%fd115, %fd114, %fd113, 0dBF2DF9F0728C5D84;
	fma.rn.f64 	%fd116, %fd115, %fd113, 0d3F4337D1CEC4F033;
	fma.rn.f64 	%fd117, %fd116, %fd113, 0dBF57D6E9674335B3;
	fma.rn.f64 	%fd118, %fd117, %fd113, 0d3F6D6D000D7AAD3D;
	fma.rn.f64 	%fd119, %fd118, %fd113, 0dBF8226E1F3CF1EF5;
	fma.rn.f64 	%fd120, %fd119, %fd113, 0d3F9664F47EC0C8CF;
	fma.rn.f64 	%fd121, %fd120, %fd113, 0dBFABA1BA1B80AB40;
	fma.rn.f64 	%fd122, %fd121, %fd113, 0d3FC111111110FA4A;
	fma.rn.f64 	%fd123, %fd122, %fd113, 0dBFD5555555555550;
	fma.rn.f64 	%fd124, %fd123, %fd113, 0d0000000000000000;
	fma.rn.f64 	%fd200, %fd124, %fd11, %fd11;
$L__BB2_9:
	st.global.f64 	[%rd3], %fd200;
	cvta.to.global.u64 	%rd38, %rd14;
	add.s64 	%rd4, %rd38, %rd33;
	ld.global.f64 	%fd125, [%rd4];
	cvta.to.global.u64 	%rd40, %rd8;
	add.s64 	%rd41, %rd40, %rd33;
	ld.global.f64 	%fd126, [%rd41];
	add.f64 	%fd127, %fd125, %fd126;
	cvta.to.global.u64 	%rd42, %rd11;
	add.s64 	%rd43, %rd42, %rd33;
	ld.global.f64 	%fd128, [%rd43];
	add.f64 	%fd16, %fd127, %fd128;
	neg.f64 	%fd129, %fd16;
	fma.rn.f64 	%fd130, %fd16, 0dBFF71547652B82FE, 0d4338000000000000;
	{
	.reg .b32 %temp; 
	mov.b64 	{%r8, %temp}, %fd130;
	}
	mov.f64 	%fd131, 0dC338000000000000;
	add.rn.f64 	%fd132, %fd130, %fd131;
	fma.rn.f64 	%fd133, %fd132, 0dBFE62E42FEFA39EF, %fd129;
	fma.rn.f64 	%fd134, %fd132, 0dBC7ABC9E3B39803F, %fd133;
	fma.rn.f64 	%fd135, %fd134, 0d3E5ADE1569CE2BDF, 0d3E928AF3FCA213EA;
	fma.rn.f64 	%fd136, %fd135, %fd134, 0d3EC71DEE62401315;
	fma.rn.f64 	%fd137, %fd136, %fd134, 0d3EFA01997C89EB71;
	fma.rn.f64 	%fd138, %fd137, %fd134, 0d3F2A01A014761F65;
	fma.rn.f64 	%fd139, %fd138, %fd134, 0d3F56C16C1852B7AF;
	fma.rn.f64 	%fd140, %fd139, %fd134, 0d3F81111111122322;
	fma.rn.f64 	%fd141, %fd140, %fd134, 0d3FA55555555502A1;
	fma.rn.f64 	%fd142, %fd141, %fd134, 0d3FC5555555555511;
	fma.rn.f64 	%fd143, %fd142, %fd134, 0d3FE000000000000B;
	fma.rn.f64 	%fd144, %fd143, %fd134, 0d3FF0000000000000;
	fma.rn.f64 	%fd145, %fd144, %fd134, 0d3FF0000000000000;
	{
	.reg .b32 %temp; 
	mov.b64 	{%r9, %temp}, %fd145;
	}
	{
	.reg .b32 %temp; 
	mov.b64 	{%temp, %r10}, %fd145;
	}
	shl.b32 	%r40, %r8, 20;
	add.s32 	%r41, %r40, %r10;
	mov.b64 	%fd201, {%r9, %r41};
	{
	.reg .b32 %temp; 
	mov.b64 	{%temp, %r42}, %fd129;
	}
	mov.b32 	%f10, %r42;
	abs.f32 	%f3, %f10;
	setp.lt.f32 	%p9, %f3, 0f4086232B;
	@%p9 bra 	$L__BB2_12;
	setp.gt.f64 	%p10, %fd16, 0d0000000000000000;
	mov.f64 	%fd146, 0d7FF0000000000000;
	sub.f64 	%fd147, %fd146, %fd16;
	selp.f64 	%fd201, 0d0000000000000000, %fd147, %p10;
	setp.geu.f32 	%p11, %f3, 0f40874800;
	@%p11 bra 	$L__BB2_12;
	shr.u32 	%r43, %r8, 31;
	add.s32 	%r44, %r8, %r43;
	shr.s32 	%r45, %r44, 1;
	shl.b32 	%r46, %r45, 20;
	add.s32 	%r47, %r10, %r46;
	mov.b64 	%fd148, {%r9, %r47};
	sub.s32 	%r48, %r8, %r45;
	shl.b32 	%r49, %r48, 20;
	add.s32 	%r50, %r49, 1072693248;
	mov.b32 	%r51, 0;
	mov.b64 	%fd149, {%r51, %r50};
	mul.f64 	%fd201, %fd149, %fd148;
$L__BB2_12:
	ld.param.u64 	%rd53, [_Z30outputElementComputation_Cond1PdS_S_S_S_S_S_S_S_S_S_S_S_S_S_ii_param_0];
	add.f64 	%fd150, %fd201, 0d3FF0000000000000;
	rcp.rn.f64 	%fd151, %fd150;
	st.global.f64 	[%rd4], %fd151;
	ld.global.f64 	%fd152, [%rd2];
	cvta.to.global.u64 	%rd44, %rd53;
	add.s64 	%rd46, %rd44, %rd33;
	ld.global.f64 	%fd153, [%rd46];
	ld.global.f64 	%fd154, [%rd1];
	ld.global.f64 	%fd155, [%rd3];
	mul.f64 	%fd156, %fd154, %fd155;
	fma.rn.f64 	%fd21, %fd152, %fd153, %fd156;
	cvta.to.global.u64 	%rd47, %rd15;
	add.s64 	%rd48, %rd47, %rd33;
	st.global.f64 	[%rd48], %fd21;
	ld.global.f64 	%fd22, [%rd4];
	{
	.reg .b32 %temp; 
	mov.b64 	{%temp, %r52}, %fd21;
	}
	and.b32  	%r11, %r52, 2147483647;
	{
	.reg .b32 %temp; 
	mov.b64 	{%r53, %temp}, %fd21;
	}
	mov.b64 	%fd23, {%r53, %r11};
	setp.ltu.f64 	%p12, %fd23, 0d3FE4F92224DD2F1A;
	@%p12 bra 	$L__BB2_14;
	add.f64 	%fd157, %fd23, %fd23;
	cvt.rn.f32.f64 	%f11, %fd157;
	mul.f32 	%f12, %f11, 0f3FB8AA3B;
	cvt.rni.f32.f32 	%f13, %f12;
	cvt.f64.f32 	%fd158, %f13;
	fma.rn.f64 	%fd159, %fd158, 0dBFE62E42FEFA39EF, %fd157;
	fma.rn.f64 	%fd160, %fd159, 0d3E5AE904A4741B81, 0d3E928A27F89B6999;
	fma.rn.f64 	%fd161, %fd160, %fd159, 0d3EC71DE715FF7E07;
	fma.rn.f64 	%fd162, %fd161, %fd159, 0d3EFA019A6B0AC45A;
	fma.rn.f64 	%fd163, %fd162, %fd159, 0d3F2A01A017EED94F;
	fma.rn.f64 	%fd164, %fd163, %fd159, 0d3F56C16C17F2A71B;
	fma.rn.f64 	%fd165, %fd164, %fd159, 0d3F811111111173C4;
	fma.rn.f64 	%fd166, %fd165, %fd159, 0d3FA555555555211A;
	fma.rn.f64 	%fd167, %fd166, %fd159, 0d3FC5555555555540;
	fma.rn.f64 	%fd168, %fd167, %fd159, 0d3FE0000000000005;
	mul.f64 	%fd169, %fd159, %fd168;
	fma.rn.f64 	%fd170, %fd169, %fd159, %fd159;
	ex2.approx.ftz.f32 	%f14, %f13;
	cvt.f64.f32 	%fd171, %f14;
	mov.f64 	%fd172, 0d3FF0000000000000;
	sub.f64 	%fd173, %fd172, %fd171;
	neg.f64 	%fd174, %fd170;
	fma.rn.f64 	%fd175, %fd174, %fd171, %fd173;
	mov.f64 	%fd176, 0d4000000000000000;
	sub.f64 	%fd177, %fd176, %fd175;
	rcp.approx.ftz.f64 	%fd178, %fd177;
	neg.f64 	%fd179, %fd177;
	fma.rn.f64 	%fd180, %fd179, %fd178, 0d3FF0000000000000;
	fma.rn.f64 	%fd181, %fd180, %fd180, %fd180;
	fma.rn.f64 	%fd182, %fd181, %fd178, %fd178;
	fma.rn.f64 	%fd183, %fd182, 0dC000000000000000, 0d3FF0000000000000;
	setp.gt.u32 	%p13, %r11, 1077088193;
	selp.f64 	%fd184, 0d3FF0000000000000, %fd183, %p13;
	copysign.f64 	%fd202, %fd21, %fd184;
	bra.uni 	$L__BB2_15;
$L__BB2_14:
	mul.f64 	%fd185, %fd21, %fd21;
	fma.rn.f64 	%fd186, %fd185, 0dBEF0BC46E2F5E964, 0d3F14359F420AFC3D;
	fma.rn.f64 	%fd187, %fd186, %fd185, 0dBF2DF9F0728C5D84;
	fma.rn.f64 	%fd188, %fd187, %fd185, 0d3F4337D1CEC4F033;
	fma.rn.f64 	%fd189, %fd188, %fd185, 0dBF57D6E9674335B3;
	fma.rn.f64 	%fd190, %fd189, %fd185, 0d3F6D6D000D7AAD3D;
	fma.rn.f64 	%fd191, %fd190, %fd185, 0dBF8226E1F3CF1EF5;
	fma.rn.f64 	%fd192, %fd191, %fd185, 0d3F9664F47EC0C8CF;
	fma.rn.f64 	%fd193, %fd192, %fd185, 0dBFABA1BA1B80AB40;
	fma.rn.f64 	%fd194, %fd193, %fd185, 0d3FC111111110FA4A;
	fma.rn.f64 	%fd195, %fd194, %fd185, 0dBFD5555555555550;
	fma.rn.f64 	%fd196, %fd195, %fd185, 0d0000000000000000;
	fma.rn.f64 	%fd202, %fd196, %fd21, %fd21;
$L__BB2_15:
	mul.f64 	%fd197, %fd22, %fd202;
	cvta.to.global.u64 	%rd49, %rd16;
	add.s64 	%rd51, %rd49, %rd33;
	st.global.f64 	[%rd51], %fd197;
	add.s32 	%r54, %r13, -1;
	setp.ne.s32 	%p14, %r12, %r54;
	@%p14 bra 	$L__BB2_17;
	mov.b64 	%rd52, 0;
	st.global.u64 	[%rd1], %rd52;
	st.global.u64 	[%rd2], %rd52;
	st.global.u64 	[%rd3], %rd52;
	st.global.u64 	[%rd4], %rd52;
$L__BB2_17:
	ret;

}
	// .globl	_Z26gateValueComputation_Cond1PdS_S_S_S_S_S_S_S_S_S_S_S_S_S_S_S_S_S_S_i
.visible .entry _Z26gateValueComputation_Cond1PdS_S_S_S_S_S_S_S_S_S_S_S_S_S_S_S_S_S_S_i(
	.param .u64 .ptr .align 1 _Z26gateValueComputation_Cond1PdS_S_S_S_S_S_S_S_S_S_S_S_S_S_S_S_S_S_S_i_param_0,
	.param .u64 .ptr .align 1 _Z26gateValueComputation_Cond1PdS_S_S_S_S_S_S_S_S_S_S_S_S_S_S_S_S_S_S_i_param_1,
	.param .u64 .ptr .align 1 _Z26gateValueComputation_Cond1PdS_S_S_S_S_S_S_S_S_S_S_S_S_S_S_S_S_S_S_i_param_2,
	.param .u64 .ptr .align 1 _Z26gateValueComputation_Cond1PdS_S_S_S_S_S_S_S_S_S_S_S_S_S_S_S_S_S_S_i_param_3,
	.param .u64 .ptr .align 1 _Z26gateValueComputation_Cond1PdS_S_S_S_S_S_S_S_S_S_S_S_S_S_S_S_S_S_S_i_param_4,
	.param .u64 .ptr .align 1 _Z26gateValueComputation_Cond1PdS_S_S_S_S_S_S_S_S_S_S_S_S_S_S_S_S_S_S_i_param_5,
	.param .u64 .ptr .align 1 _Z26gateValueComputation_Cond1PdS_S_S_S_S_S_S_S_S_S_S_S_S_S_S_S_S_S_S_i_param_6,
	.param .u64 .ptr .align 1 _Z26gateValueComputation_Cond1PdS_S_S_S_S_S_S_S_S_S_S_S_S_S_S_S_S_S_S_i_param_7,
	.param .u64 .ptr .align 1 _Z26gateValueComputation_Cond1PdS_S_S_S_S_S_S_S_S_S_S_S_S_S_S_S_S_S_S_i_param_8,
	.param .u64 .ptr .align 1 _Z26gateValueComputation_Cond1PdS_S_S_S_S_S_S_S_S_S_S_S_S_S_S_S_S_S_S_i_param_9,
	.param .u64 .ptr .align 1 _Z26gateValueComputation_Cond1PdS_S_S_S_S_S_S_S_S_S_S_S_S_S_S_S_S_S_S_i_param_10,
	.param .u64 .ptr .align 1 _Z26gateValueComputation_Cond1PdS_S_S_S_S_S_S_S_S_S_S_S_S_S_S_S_S_S_S_i_param_11,
	.param .u64 .ptr .align 1 _Z26gateValueComputation_Cond1PdS_S_S_S_S_S_S_S_S_S_S_S_S_S_S_S_S_S_S_i_param_12,
	.param .u64 .ptr .align 1 _Z26gateValueComputation_Cond1PdS_S_S_S_S_S_S_S_S_S_S_S_S_S_S_S_S_S_S_i_param_13,
	.param .u64 .ptr .align 1 _Z26gateValueComputation_Cond1PdS_S_S_S_S_S_S_S_S_S_S_S_S_S_S_S_S_S_S_i_param_14,
	.param .u64 .ptr .align 1 _Z26gateValueComputation_Cond1PdS_S_S_S_S_S_S_S_S_S_S_S_S_S_S_S_S_S_S_i_param_15,
	.param .u64 .ptr .align 1 _Z26gateValueComputation_Cond1PdS_S_S_S_S_S_S_S_S_S_S_S_S_S_S_S_S_S_S_i_param_16,
	.param .u64 .ptr .align 1 _Z26gateValueComputation_Cond1PdS_S_S_S_S_S_S_S_S_S_S_S_S_S_S_S_S_S_S_i_param_17,
	.param .u64 .ptr .align 1 _Z26gateValueComputation_Cond1PdS_S_S_S_S_S_S_S_S_S_S_S_S_S_S_S_S_S_S_i_param_18,
	.param .u64 .ptr .align 1 _Z26gateValueComputation_Cond1PdS_S_S_S_S_S_S_S_S_S_S_S_S_S_S_S_S_S_S_i_param_19,
	.param .u32 _Z26gateValueComputation_Cond1PdS_S_S_S_S_S_S_S_S_S_S_S_S_S_S_S_S_S_S_i_param_20
)
{
	.reg .pred 	%p<19>;
	.reg .b32 	%r<64>;
	.reg .b32 	%f<15>;
	.reg .b64 	%rd<74>;
	.reg .b64 	%fd<233>;
	// demoted variable
	.shared .align 8 .f64 _ZZ26gateValueComputation_Cond1PdS_S_S_S_S_S_S_S_S_S_S_S_S_S_S_S_S_S_S_iE5iPres;
	// demoted variable
	.shared .align 8 .f64 _ZZ26gateValueComputation_Cond1PdS_S_S_S_S_S_S_S_S_S_S_S_S_S_S_S_S_S_S_iE5fPres;
	// demoted variable
	.shared .align 8 .f64 _ZZ26gateValueComputation_Cond1PdS_S_S_S_S_S_S_S_S_S_S_S_S_S_S_S_S_S_S_iE5gPres;
	// demoted variable
	.shared .align 8 .f64 _ZZ26gateValueComputation_Cond1PdS_S_S_S_S_S_S_S_S_S_S_S_S_S_S_S_S_S_S_iE5oPres;
	// demoted variable
	.shared .align 8 .f64 _ZZ26gateValueComputation_Cond1PdS_S_S_S_S_S_S_S_S_S_S_S_S_S_S_S_S_S_S_iE5iNext;
	// demoted variable
	.shared .align 8 .f64 _ZZ26gateValueComputation_Cond1PdS_S_S_S_S_S_S_S_S_S_S_S_S_S_S_S_S_S_S_iE5fNext;
	// demoted variable
	.shared .align 8 .f64 _ZZ26gateValueComputation_Cond1PdS_S_S_S_S_S_S_S_S_S_S_S_S_S_S_S_S_S_S_iE5gNext;
	// demoted variable
	.shared .align 8 .f64 _ZZ26gateValueComputation_Cond1PdS_S_S_S_S_S_S_S_S_S_S_S_S_S_S_S_S_S_S_iE5oNext;
	ld.param.u64 	%rd27, [_Z26gateValueComputation_Cond1PdS_S_S_S_S_S_S_S_S_S_S_S_S_S_S_S_S_S_S_i_param_1];
	ld.param.u64 	%rd29, [_Z26gateValueComputation_Cond1PdS_S_S_S_S_S_S_S_S_S_S_S_S_S_S_S_S_S_S_i_param_3];
	ld.param.u64 	%rd30, [_Z26gateValueComputation_Cond1PdS_S_S_S_S_S_S_S_S_S_S_S_S_S_S_S_S_S_S_i_param_4];
	ld.param.u64 	%rd31, [_Z26gateValueComputation_Cond1PdS_S_S_S_S_S_S_S_S_S_S_S_S_S_S_S_S_S_S_i_param_5];
	ld.param.u64 	%rd32, [_Z26gateValueComputation_Cond1PdS_S_S_S_S_S_S_S_S_S_S_S_S_S_S_S_S_S_S_i_param_6];
	ld.param.u64 	%rd33, [_Z26gateValueComputation_Cond1PdS_S_S_S_S_S_S_S_S_S_S_S_S_S_S_S_S_S_S_i_param_7];
	ld.param.u64 	%rd34, [_Z26gateValueComputation_Cond1PdS_S_S_S_S_S_S_S_S_S_S_S_S_S_S_S_S_S_S_i_param_8];
	ld.param.u64 	%rd35, [_Z26gateValueComputation_Cond1PdS_S_S_S_S_S_S_S_S_S_S_S_S_S_S_S_S_S_S_i_param_9];
	ld.param.u64 	%rd36, [_Z26gateValueComputation_Cond1PdS_S_S_S_S_S_S_S_S_S_S_S_S_S_S_S_S_S_S_i_param_10];
	ld.param.u64 	%rd37, [_Z26gateValueComputation_Cond1PdS_S_S_S_S_S_S_S_S_S_S_S_S_S_S_S_S_S_S_i_param_11];
	ld.param.u64 	%rd38, [_Z26gateValueComputation_Cond1PdS_S_S_S_S_S_S_S_S_S_S_S_S_S_S_S_S_S_S_i_param_12];
	ld.param.u64 	%rd39, [_Z26gateValueComputation_Cond1PdS_S_S_S_S_S_S_S_S_S_S_S_S_S_S_S_S_S_S_i_param_13];
	ld.param.u64 	%rd40, [_Z26gateValueComputation_Cond1PdS_S_S_S_S_S_S_S_S_S_S_S_S_S_S_S_S_S_S_i_param_14];
	ld.param.u64 	%rd41, [_Z26gateValueComputation_Cond1PdS_S_S_S_S_S_S_S_S_S_S_S_S_S_S_S_S_S_S_i_param_15];
	ld.param.u64 	%rd42, [_Z26gateValueComputation_Cond1PdS_S_S_S_S_S_S_S_S_S_S_S_S_S_S_S_S_S_S_i_param_16];
	ld.param.u64 	%rd43, [_Z26gateValueComputation_Cond1PdS_S_S_S_S_S_S_S_S_S_S_S_S_S_S_S_S_S_S_i_param_17];
	ld.param.u64 	%rd44, [_Z26gateValueComputation_Cond1PdS_S_S_S_S_S_S_S_S_S_S_S_S_S_S_S_S_S_S_i_param_18];
	ld.param.u64 	%rd45, [_Z26gateValueComputation_Cond1PdS_S_S_S_S_S_S_S_S_S_S_S_S_S_S_S_S_S_S_i_param_19];
	ld.param.u32 	%r17, [_Z26gateValueComputation_Cond1PdS_S_S_S_S_S_S_S_S_S_S_S_S_S_S_S_S_S_S_i_param_20];
	cvta.to.global.u64 	%rd1, %rd45;
	mov.u32 	%r18, %ctaid.x;
	mov.u32 	%r19, %ntid.x;
	mov.u32 	%r20, %tid.x;
	mad.lo.s32 	%r1, %r18, %r19, %r20;
	not.b32 	%r21, %r1;
	add.s32 	%r2, %r17, %r21;
	setp.ne.s32 	%p1, %r1, 0;
	@%p1 bra 	$L__BB3_2;
	mov.b64 	%rd46, 0;
	st.shared.u64 	[_ZZ26gateValueComputation_Cond1PdS_S_S_S_S_S_S_S_S_S_S_S_S_S_S_S_S_S_S_iE5iPres], %rd46;
	st.shared.u64 	[_ZZ26gateValueComputation_Cond1PdS_S_S_S_S_S_S_S_S_S_S_S_S_S_S_S_S_S_S_iE5fPres], %rd46;
	st.shared.u64 	[_ZZ26gateValueComputation_Cond1PdS_S_S_S_S_S_S_S_S_S_S_S_S_S_S_S_S_S_S_iE5gPres], %rd46;
	st.shared.u64 	[_ZZ26gateValueComputation_Cond1PdS_S_S_S_S_S_S_S_S_S_S_S_S_S_S_S_S_S_S_iE5oPres], %rd46;
	st.shared.u64 	[_ZZ26gateValueComputation_Cond1PdS_S_S_S_S_S_S_S_S_S_S_S_S_S_S_S_S_S_S_iE5iNext], %rd46;
	st.shared.u64 	[_ZZ26gateValueComputation_Cond1PdS_S_S_S_S_S_S_S_S_S_S_S_S_S_S_S_S_S_S_iE5fNext], %rd46;
	st.shared.u64 	[_ZZ26gateValueComputation_Cond1PdS_S_S_S_S_S_S_S_S_S_S_S_S_S_S_S_S_S_S_iE5gNext], %rd46;
	st.shared.u64 	[_ZZ26gateValueComputation_Cond1PdS_S_S_S_S_S_S_S_S_S_S_S_S_S_S_S_S_S_S_iE5oNext], %rd46;
$L__BB3_2:
	bar.sync 	0;
	setp.lt.s32 	%p2, %r17, 2;
	@%p2 bra 	$L__BB3_24;
	ld.param.u64 	%rd73, [_Z26gateValueComputation_Cond1PdS_S_S_S_S_S_S_S_S_S_S_S_S_S_S_S_S_S_S_i_param_2];
	ld.param.u64 	%rd72, [_Z26gateValueComputation_Cond1PdS_S_S_S_S_S_S_S_S_S_S_S_S_S_S_S_S_S_S_i_param_0];
	add.s32 	%r63, %r17, -2;
	cvta.to.global.u64 	%rd47, %rd72;
	mul.wide.u32 	%rd48, %r2, 8;
	add.s64 	%rd2, %rd47, %rd48;
	add.s64 	%rd3, %rd1, %rd48;
	cvta.to.global.u64 	%rd4, %rd73;
	cvta.to.global.u64 	%rd5, %rd29;
	cvta.to.global.u64 	%rd6, %rd30;
	cvta.to.global.u64 	%rd7, %rd31;
	cvta.to.global.u64 	%rd8, %rd40;
	cvta.to.global.u64 	%rd9, %rd41;
	cvta.to.global.u64 	%rd10, %rd42;
	cvta.to.global.u64 	%rd11, %rd43;
	cvta.to.global.u64 	%rd12, %rd36;
	cvta.to.global.u64 	%rd13, %rd32;
	cvta.to.global.u64 	%rd14, %rd37;
	cvta.to.global.u64 	%rd15, %rd33;
	cvta.to.global.u64 	%rd16, %rd38;
	cvta.to.global.u64 	%rd17, %rd34;
	cvta.to.global.u64 	%rd18, %rd39;
	cvta.to.global.u64 	%rd19, %rd35;
	cvta.to.global.u64 	%rd20, %rd27;
	cvta.to.global.u64 	%rd21, %rd44;
$L__BB3_4:
	setp.ge.s32 	%p3, %r63, %r2;
	@%p3 bra 	$L__BB3_6;
	ld.global.f64 	%fd32, [%rd2];
	ld.global.f64 	%fd33, [%rd3];
	mad.lo.s32 	%r22, %r63, %r17, %r2;
	mul.wide.s32 	%rd49, %r22, 8;
	add.s64 	%rd50, %rd4, %rd49;
	ld.global.f64 	%fd34, [%rd50];
	mul.f64 	%fd35, %fd32, %fd34;
	atom.shared.add.f64 	%fd36, [_ZZ26gateValueComputation_Cond1PdS_S_S_S_S_S_S_S_S_S_S_S_S_S_S_S_S_S_S_iE5iPres], %fd35;
	mul.f64 	%fd37, %fd33, %fd34;
	atom.shared.add.f64 	%fd38, [_ZZ26gateValueComputation_Cond1PdS_S_S_S_S_S_S_S_S_S_S_S_S_S_S_S_S_S_S_iE5iNext], %fd37;
	add.s64 	%rd51, %rd5, %rd49;
	ld.global.f64 	%fd39, [%rd51];
	mul.f64 	%fd40, %fd32, %fd39;
	atom.shared.add.f64 	%fd41, [_ZZ26gateValueComputation_Cond1PdS_S_S_S_S_S_S_S_S_S_S_S_S_S_S_S_S_S_S_iE5fPres], %fd40;
	mul.f64 	%fd42, %fd33, %fd39;
	atom.shared.add.f64 	%fd43, [_ZZ26gateValueComputation_Cond1PdS_S_S_S_S_S_S_S_S_S_S_S_S_S_S_S_S_S_S_iE5fNext], %fd42;
	add.s64 	%rd52, %rd6, %rd49;
	ld.global.f64 	%fd44, [%rd52];
	mul.f64 	%fd45, %fd32, %fd44;
	atom.shared.add.f64 	%fd46, [_ZZ26gateValueComputation_Cond1PdS_S_S_S_S_S_S_S_S_S_S_S_S_S_S_S_S_S_S_iE5gPres], %fd45;
	mul.f64 	%fd47, %fd33, %fd44;
	atom.shared.add.f64 	%fd48, [_ZZ26gateValueComputation_Cond1PdS_S_S_S_S_S_S_S_S_S_S_S_S_S_S_S_S_S_S_iE5gNext], %fd47;
	add.s64 	%rd53, %rd7, %rd49;
	ld.global.f64 	%fd49, [%rd53];
	mul.f64 	%fd50, %fd32, %fd49;
	atom.shared.add.f64 	%fd51, [_ZZ26gateValueComputation_Cond1PdS_S_S_S_S_S_S_S_S_S_S_S_S_S_S_S_S_S_S_iE5oPres], %fd50;
	mul.f64 	%fd52, %fd33, %fd49;
	atom.shared.add.f64 	%fd53, [_ZZ26gateValueComputation_Cond1PdS_S_S_S_S_S_S_S_S_S_S_S_S_S_S_S_S_S_S_iE5oNext], %fd52;
$L__BB3_6:
	setp.ne.s32 	%p4, %r1, 0;
	bar.sync 	0;
	@%p4 bra 	$L__BB3_23;
	mul.wide.u32 	%rd54, %r63, 8;
	add.s64 	%rd22, %rd8, %rd54;
	ld.global.f64 	%fd54, [%rd22];
	ld.shared.f64 	%fd55, [_ZZ26gateValueComputation_Cond1PdS_S_S_S_S_S_S_S_S_S_S_S_S_S_S_S_S_S_S_iE5iPres];
	add.f64 	%fd56, %fd54, %fd55;
	add.s64 	%rd23, %rd9, %rd54;
	ld.global.f64 	%fd57, [%rd23];
	ld.shared.f64 	%fd58, [_ZZ26gateValueComputation_Cond1PdS_S_S_S_S_S_S_S_S_S_S_S_S_S_S_S_S_S_S_iE5fPres];
	add.f64 	%fd1, %fd57, %fd58;
	add.s64 	%rd24, %rd10, %rd54;
	ld.global.f64 	%fd59, [%rd24];
	ld.shared.f64 	%fd60, [_ZZ26gateValueComputation_Cond1PdS_S_S_S_S_S_S_S_S_S_S_S_S_S_S_S_S_S_S_iE5gPres];
	add.f64 	%fd2, %fd59, %fd60;
	add.s64 	%rd25, %rd11, %rd54;
	ld.global.f64 	%fd61, [%rd25];
	ld.shared.f64 	%fd62, [_ZZ26gateValueComputation_Cond1PdS_S_S_S_S_S_S_S_S_S_S_S_S_S_S_S_S_S_S_iE5oPres];
	add.f64 	%fd3, %fd61, %fd62;
	add.s64 	%rd55, %rd12, %rd54;
	ld.global.f64 	%fd63, [%rd55];
	add.f64 	%fd64, %fd56, %fd63;
	add.s64 	%rd56, %rd13, %rd54;
	ld.global.f64 	%fd65, [%rd56];
	add.f64 	%fd4, %fd64, %fd65;
	neg.f64 	%fd66, %fd4;
	fma.rn.f64 	%fd67, %fd4, 0dBFF71547652B82FE, 0d4338000000000000;
	{
	.reg .b32 %temp; 
	mov.b64 	{%r5, %temp}, %fd67;
	}
	mov.f64 	%fd68, 0dC338000000000000;
	add.rn.f64 	%fd69, %fd67, %fd68;
	fma.rn.f64 	%fd70, %fd69, 0dBFE62E42FEFA39EF, %fd66;
	fma.rn.f64 	%fd71, %fd69, 0dBC7ABC9E3B39803F, %fd70;
	fma.rn.f64 	%fd72, %fd71, 0d3E5ADE1569CE2BDF, 0d3E928AF3FCA213EA;
	fma.rn.f64 	%fd73, %fd72, %fd71, 0d3EC71DEE62401315;
	fma.rn.f64 	%fd74, %fd73, %fd71, 0d3EFA01997C89EB71;
	fma.rn.f64 	%fd75, %fd74, %fd71, 0d3F2A01A014761F65;
	fma.rn.f64 	%fd76, %fd75, %fd71, 0d3F56C16C1852B7AF;
	fma.rn.f64 	%fd77, %fd76, %fd71, 0d3F81111111122322;
	fma.rn.f64 	%fd78, %fd77, %fd71, 0d3FA55555555502A1;
	fma.rn.f64 	%fd79, %fd78, %fd71, 0d3FC5555555555511;
	fma.rn.f64 	%fd80, %fd79, %fd71, 0d3FE000000000000B;
	fma.rn.f64 	%fd81, %fd80, %fd71, 0d3FF0000000000000;
	fma.rn.f64 	%fd82, %fd81, %fd71, 0d3FF0000000000000;
	{
	.reg .b32 %temp; 
	mov.b64 	{%r6, %temp}, %fd82;
	}
	{
	.reg .b32 %temp; 
	mov.b64 	{%temp, %r7}, %fd82;
	}
	shl.b32 	%r23, %r5, 20;
	add.s32 	%r24, %r23, %r7;
	mov.b64 	%fd228, {%r6, %r24};
	{
	.reg .b32 %temp; 
	mov.b64 	{%temp, %r25}, %fd66;
	}
	mov.b32 	%f4, %r25;
	abs.f32 	%f1, %f4;
	setp.lt.f32 	%p5, %f1, 0f4086232B;
	@%p5 bra 	$L__BB3_10;
	setp.gt.f64 	%p6, %fd4, 0d0000000000000000;
	mov.f64 	%fd83, 0d7FF0000000000000;
	sub.f64 	%fd84, %fd83, %fd4;
	selp.f64 	%fd228, 0d0000000000000000, %fd84, %p6;
	setp.geu.f32 	%p7, %f1, 0f40874800;
	@%p7 bra 	$L__BB3_10;
	shr.u32 	%r26, %r5, 31;
	add.s32 	%r27, %r5, %r26;
	shr.s32 	%r28, %r27, 1;
	shl.b32 	%r29, %r28, 20;
	add.s32 	%r30, %r7, %r29;
	mov.b64 	%fd85, {%r6, %r30};
	sub.s32 	%r31, %r5, %r28;
	shl.b32 	%r32, %r31, 20;
	add.s32 	%r33, %r32, 1072693248;
	mov.b32 	%r34, 0;
	mov.b64 	%fd86, {%r34, %r33};
	mul.f64 	%fd228, %fd86, %fd85;
$L__BB3_10:
	add.f64 	%fd9, %fd228, 0d3FF0000000000000;
	mul.wide.u32 	%rd57, %r63, 8;
	add.s64 	%rd58, %rd14, %rd57;
	ld.global.f64 	%fd87, [%rd58];
	add.f64 	%fd88, %fd1, %fd87;
	add.s64 	%rd59, %rd15, %rd57;
	ld.global.f64 	%fd89, [%rd59];
	add.f64 	%fd10, %fd88, %fd89;
	neg.f64 	%fd90, %fd10;
	fma.rn.f64 	%fd91, %fd10, 0dBFF71547652B82FE, 0d4338000000000000;
	{
	.reg .b32 %temp; 
	mov.b64 	{%r8, %temp}, %fd91;
	}
	mov.f64 	%fd92, 0dC338000000000000;
	add.rn.f64 	%fd93, %fd91, %fd92;
	fma.rn.f64 	%fd94, %fd93, 0dBFE62E42FEFA39EF, %fd90;
	fma.rn.f64 	%fd95, %fd93, 0dBC7ABC9E3B39803F, %fd94;
	fma.rn.f64 	%fd96, %fd95, 0d3E5ADE1569CE2BDF, 0d3E928AF3FCA213EA;
	fma.rn.f64 	%fd97, %fd96, %fd95, 0d3EC71DEE62401315;
	fma.rn.f64 	%fd98, %fd97, %fd95, 0d3EFA01997C89EB71;
	fma.rn.f64 	%fd99, %fd98, %fd95, 0d3F2A01A014761F65;
	fma.rn.f64 	%fd100, %fd99, %fd95, 0d3F56C16C1852B7AF;
	fma.rn.f64 	%fd101, %fd100, %fd95, 0d3F81111111122322;
	fma.rn.f64 	%fd102, %fd101, %fd95, 0d3FA55555555502A1;
	fma.rn.f64 	%fd103, %fd102, %fd95, 0d3FC5555555555511;
	fma.rn.f64 	%fd104, %fd103, %fd95, 0d3FE000000000000B;
	fma.rn.f64 	%fd105, %fd104, %fd95, 0d3FF0000000000000;
	fma.rn.f64 	%fd106, %fd105, %fd95, 0d3FF0000000000000;
	{
	.reg .b32 %temp; 
	mov.b64 	{%r9, %temp}, %fd106;
	}
	{
	.reg .b32 %temp; 
	mov.b64 	{%temp, %r10}, %fd106;
	}
	shl.b32 	%r35, %r8, 20;
	add.s32 	%r36, %r35, %r10;
	mov.b64 	%fd229, {%r9, %r36};
	{
	.reg .b32 %temp; 
	mov.b64 	{%temp, %r37}, %fd90;
	}
	mov.b32 	%f5, %r37;
	abs.f32 	%f2, %f5;
	setp.lt.f32 	%p8, %f2, 0f4086232B;
	@%p8 bra 	$L__BB3_13;
	setp.gt.f64 	%p9, %fd10, 0d0000000000000000;
	mov.f64 	%fd107, 0d7FF0000000000000;
	sub.f64 	%fd108, %fd107, %fd10;
	selp.f64 	%fd229, 0d0000000000000000, %fd108, %p9;
	setp.geu.f32 	%p10, %f2, 0f40874800;
	@%p10 bra 	$L__BB3_13;
	shr.u32 	%r38, %r8, 31;
	add.s32 	%r39, %r8, %r38;
	shr.s32 	%r40, %r39, 1;
	shl.b32 	%r41, %r40, 20;
	add.s32 	%r42, %r10, %r41;
	mov.b64 	%fd109, {%r9, %r42};
	sub.s32 	%r43, %r8, %r40;
	shl.b32 	%r44, %r43, 20;
	add.s32 	%r45, %r44, 1072693248;
	mov.b32 	%r46, 0;
	mov.b64 	%fd110, {%r46, %r45};
	mul.f64 	%fd229, %fd110, %fd109;
$L__BB3_13:
	add.f64 	%fd15, %fd229, 0d3FF0000000000000;
	mul.wide.u32 	%rd60, %r63, 8;
	add.s64 	%rd61, %rd16, %rd60;
	ld.global.f64 	%fd111, [%rd61];
	add.f64 	%fd112, %fd2, %fd111;
	add.s64 	%rd62, %rd17, %rd60;
	ld.global.f64 	%fd113, [%rd62];
	add.f64 	%fd16, %fd112, %fd113;
	{
	.reg .b32 %temp; 
	mov.b64 	{%temp, %r47}, %fd16;
	}
	and.b32  	%r11, %r47, 2147483647;
	{
	.reg .b32 %temp; 
	mov.b64 	{%r48, %temp}, %fd16;
	}
	mov.b64 	%fd17, {%r48, %r11};
	setp.ltu.f64 	%p11, %fd17, 0d3FE4F92224DD2F1A;
	@%p11 bra 	$L__BB3_15;
	add.f64 	%fd114, %fd17, %fd17;
	cvt.rn.f32.f64 	%f6, %fd114;
	mul.f32 	%f7, %f6, 0f3FB8AA3B;
	cvt.rni.f32.f32 	%f8, %f7;
	cvt.f64.f32 	%fd115, %f8;
	fma.rn.f64 	%fd116, %fd115, 0dBFE62E42FEFA39EF, %fd114;
	fma.rn.f64 	%fd117, %fd116, 0d3E5AE904A4741B81, 0d3E928A27F89B6999;
	fma.rn.f64 	%fd118, %fd117, %fd116, 0d3EC71DE715FF7E07;
	fma.rn.f64 	%fd119, %fd118, %fd116, 0d3EFA019A6B0AC45A;
	fma.rn.f64 	%fd120, %fd119, %fd116, 0d3F2A01A017EED94F;
	fma.rn.f64 	%fd121, %fd120, %fd116, 0d3F56C16C17F2A71B;
	fma.rn.f64 	%fd122, %fd121, %fd116, 0d3F811111111173C4;
	fma.rn.f64 	%fd123, %fd122, %fd116, 0d3FA555555555211A;
	fma.rn.f64 	%fd124, %fd123, %fd116, 0d3FC5555555555540;
	fma.rn.f64 	%fd125, %fd124, %fd116, 0d3FE0000000000005;
	mul.f64 	%fd126, %fd116, %fd125;
	fma.rn.f64 	%fd127, %fd126, %fd116, %fd116;
	ex2.approx.ftz.f32 	%f9, %f8;
	cvt.f64.f32 	%fd128, %f9;
	mov.f64 	%fd129, 0d3FF0000000000000;
	sub.f64 	%fd130, %fd129, %fd128;
	neg.f64 	%fd131, %fd127;
	fma.rn.f64 	%fd132, %fd131, %fd128, %fd130;
	mov.f64 	%fd133, 0d4000000000000000;
	sub.f64 	%fd134, %fd133, %fd132;
	rcp.approx.ftz.f64 	%fd135, %fd134;
	neg.f64 	%fd136, %fd134;
	fma.rn.f64 	%fd137, %fd136, %fd135, 0d3FF0000000000000;
	fma.rn.f64 	%fd138, %fd137, %fd137, %fd137;
	fma.rn.f64 	%fd139, %fd138, %fd135, %fd135;
	fma.rn.f64 	%fd140, %fd139, 0dC000000000000000, 0d3FF0000000000000;
	setp.gt.u32 	%p12, %r11, 1077088193;
	selp.f64 	%fd141, 0d3FF0000000000000, %fd140, %p12;
	copysign.f64 	%fd230, %fd16, %fd141;
	bra.uni 	$L__BB3_16;
$L__BB3_15:
	mul.f64 	%fd142, %fd16, %fd16;
	fma.rn.f64 	%fd143, %fd142, 0dBEF0BC46E2F5E964, 0d3F14359F420AFC3D;
	fma.rn.f64 	%fd144, %fd143, %fd142, 0dBF2DF9F0728C5D84;
	fma.rn.f64 	%fd145, %fd144, %fd142, 0d3F4337D1CEC4F033;
	fma.rn.f64 	%fd146, %fd145, %fd142, 0dBF57D6E9674335B3;
	fma.rn.f64 	%fd147, %fd146, %fd142, 0d3F6D6D000D7AAD3D;
	fma.rn.f64 	%fd148, %fd147, %fd142, 0dBF8226E1F3CF1EF5;
	fma.rn.f64 	%fd149, %fd148, %fd142, 0d3F9664F47EC0C8CF;
	fma.rn.f64 	%fd150, %fd149, %fd142, 0dBFABA1BA1B80AB40;
	fma.rn.f64 	%fd151, %fd150, %fd142, 0d3FC111111110FA4A;
	fma.rn.f64 	%fd152, %fd151, %fd142, 0dBFD5555555555550;
	fma.rn.f64 	%fd153, %fd152, %fd142, 0d0000000000000000;
	fma.rn.f64 	%fd230, %fd153, %fd16, %fd16;
$L__BB3_16:
	mul.wide.u32 	%rd63, %r63, 8;
	add.s64 	%rd64, %rd18, %rd63;
	ld.global.f64 	%fd154, [%rd64];
	add.f64 	%fd155, %fd3, %fd154;
	add.s64 	%rd65, %rd19, %rd63;
	ld.global.f64 	%fd156, [%rd65];
	add.f64 	%fd21, %fd155, %fd156;
	neg.f64 	%fd157, %fd21;
	fma.rn.f64 	%fd158, %fd21, 0dBFF71547652B82FE, 0d4338000000000000;
	{
	.reg .b32 %temp; 
	mov.b64 	{%r12, %temp}, %fd158;
	}
	mov.f64 	%fd159, 0dC338000000000000;
	add.rn.f64 	%fd160, %fd158, %fd159;
	fma.rn.f64 	%fd161, %fd160, 0dBFE62E42FEFA39EF, %fd157;
	fma.rn.f64 	%fd162, %fd160, 0dBC7ABC9E3B39803F, %fd161;
	fma.rn.f64 	%fd163, %fd162, 0d3E5ADE1569CE2BDF, 0d3E928AF3FCA213EA;
	fma.rn.f64 	%fd164, %fd163, %fd162, 0d3EC71DEE62401315;
	fma.rn.f64 	%fd165, %fd164, %fd162, 0d3EFA01997C89EB71;
	fma.rn.f64 	%fd166, %fd165, %fd162, 0d3F2A01A014761F65;
	fma.rn.f64 	%fd167, %fd166, %fd162, 0d3F56C16C1852B7AF;
	fma.rn.f64 	%fd168, %fd167, %fd162, 0d3F81111111122322;
	fma.rn.f64 	%fd169, %fd168, %fd162, 0d3FA55555555502A1;
	fma.rn.f64 	%fd170, %fd169, %fd162, 0d3FC5555555555511;
	fma.rn.f64 	%fd171, %fd170, %fd162, 0d3FE000000000000B;
	fma.rn.f64 	%fd172, %fd171, %fd162, 0d3FF0000000000000;
	fma.rn.f64 	%fd173, %fd172, %fd162, 0d3FF0000000000000;
	{
	.reg .b32 %temp; 
	mov.b64 	{%r13, %temp}, %fd173;
	}
	{
	.reg .b32 %temp; 
	mov.b64 	{%temp, %r14}, %fd173;
	}
	shl.b32 	%r49, %r12, 20;
	add.s32 	%r50, %r49, %r14;
	mov.b64 	%fd231, {%r13, %r50};
	{
	.reg .b32 %temp; 
	mov.b64 	{%temp, %r51}, %fd157;
	}
	mov.b32 	%f10, %r51;
	abs.f32 	%f3, %f10;
	setp.lt.f32 	%p13, %f3, 0f4086232B;
	@%p13 bra 	$L__BB3_19;
	setp.gt.f64 	%p14, %fd21, 0d0000000000000000;
	mov.f64 	%fd174, 0d7FF0000000000000;
	sub.f64 	%fd175, %fd174, %fd21;
	selp.f64 	%fd231, 0d0000000000000000, %fd175, %p14;
	setp.geu.f32 	%p15, %f3, 0f40874800;
	@%p15 bra 	$L__BB3_19;
	shr.u32 	%r52, %r12, 31;
	add.s32 	%r53, %r12, %r52;
	shr.s32 	%r54, %r53, 1;
	shl.b32 	%r55, %r54, 20;
	add.s32 	%r56, %r14, %r55;
	mov.b64 	%fd176, {%r13, %r56};
	sub.s32 	%r57, %r12, %r54;
	shl.b32 	%r58, %r57, 20;
	add.s32 	%r59, %r58, 1072693248;
	mov.b32 	%r60, 0;
	mov.b64 	%fd177, {%r60, %r59};
	mul.f64 	%fd231, %fd177, %fd176;
$L__BB3_19:
	add.f64 	%fd26, %fd231, 0d3FF0000000000000;
	mul.wide.u32 	%rd66, %r63, 8;
	add.s64 	%rd67, %rd20, %rd66;
	ld.global.f64 	%fd178, [%rd67];
	rcp.rn.f64 	%fd179, %fd15;
	rcp.rn.f64 	%fd180, %fd9;
	mul.f64 	%fd181, %fd180, %fd230;
	fma.rn.f64 	%fd27, %fd179, %fd178, %fd181;
	add.s64 	%rd68, %rd21, %rd66;
	st.global.f64 	[%rd68], %fd27;
	{
	.reg .b32 %temp; 
	mov.b64 	{%temp, %r61}, %fd27;
	}
	and.b32  	%r15, %r61, 2147483647;
	{
	.reg .b32 %temp; 
	mov.b64 	{%r62, %temp}, %fd27;
	}
	mov.b64 	%fd28, {%r62, %r15};
	setp.ltu.f64 	%p16, %fd28, 0d3FE4F92224DD2F1A;
	@%p16 bra 	$L__BB3_21;
	add.f64 	%fd182, %fd28, %fd28;
	cvt.rn.f32.f64 	%f11, %fd182;
	mul.f32 	%f12, %f11, 0f3FB8AA3B;
	cvt.rni.f32.f32 	%f13, %f12;
	cvt.f64.f32 	%fd183, %f13;
	fma.rn.f64 	%fd184, %fd183, 0dBFE62E42FEFA39EF, %fd182;
	fma.rn.f64 	%fd185, %fd184, 0d3E5AE904A4741B81, 0d3E928A27F89B6999;
	fma.rn.f64 	%fd186, %fd185, %fd184, 0d3EC71DE715FF7E07;
	fma.rn.f64 	%fd187, %fd186, %fd184, 0d3EFA019A6B0AC45A;
	fma.rn.f64 	%fd188, %fd187, %fd184, 0d3F2A01A017EED94F;
	fma.rn.f64 	%fd189, %fd188, %fd184, 0d3F56C16C17F2A71B;
	fma.rn.f64 	%fd190, %fd189, %fd184, 0d3F811111111173C4;
	fma.rn.f64 	%fd191, %fd190, %fd184, 0d3FA555555555211A;
	fma.rn.f64 	%fd192, %fd191, %fd184, 0d3FC5555555555540;
	fma.rn.f64 	%fd193, %fd192, %fd184, 0d3FE0000000000005;
	mul.f64 	%fd194, %fd184, %fd193;
	fma.rn.f64 	%fd195, %fd194, %fd184, %fd184;
	ex2.approx.ftz.f32 	%f14, %f13;
	cvt.f64.f32 	%fd196, %f14;
	mov.f64 	%fd197, 0d3FF0000000000000;
	sub.f64 	%fd198, %fd197, %fd196;
	neg.f64 	%fd199, %fd195;
	fma.rn.f64 	%fd200, %fd199, %fd196, %fd198;
	mov.f64 	%fd201, 0d4000000000000000;
	sub.f64 	%fd202, %fd201, %fd200;
	rcp.approx.ftz.f64 	%fd203, %fd202;
	neg.f64 	%fd204, %fd202;
	fma.rn.f64 	%fd205, %fd204, %fd203, 0d3FF0000000000000;
	fma.rn.f64 	%fd206, %fd205, %fd205, %fd205;
	fma.rn.f64 	%fd207, %fd206, %fd203, %fd203;
	fma.rn.f64 	%fd208, %fd207, 0dC000000000000000, 0d3FF0000000000000;
	setp.gt.u32 	%p17, %r15, 1077088193;
	selp.f64 	%fd209, 0d3FF0000000000000, %fd208, %p17;
	copysign.f64 	%fd232, %fd27, %fd209;
	bra.uni 	$L__BB3_22;
$L__BB3_21:
	mul.f64 	%fd210, %fd27, %fd27;
	fma.rn.f64 	%fd211, %fd210, 0dBEF0BC46E2F5E964, 0d3F14359F420AFC3D;
	fma.rn.f64 	%fd212, %fd211, %fd210, 0dBF2DF9F0728C5D84;
	fma.rn.f64 	%fd213, %fd212, %fd210, 0d3F4337D1CEC4F033;
	fma.rn.f64 	%fd214, %fd213, %fd210, 0dBF57D6E9674335B3;
	fma.rn.f64 	%fd215, %fd214, %fd210, 0d3F6D6D000D7AAD3D;
	fma.rn.f64 	%fd216, %fd215, %fd210, 0dBF8226E1F3CF1EF5;
	fma.rn.f64 	%fd217, %fd216, %fd210, 0d3F9664F47EC0C8CF;
	fma.rn.f64 	%fd218, %fd217, %fd210, 0dBFABA1BA1B80AB40;
	fma.rn.f64 	%fd219, %fd218, %fd210, 0d3FC111111110FA4A;
	fma.rn.f64 	%fd220, %fd219, %fd210, 0dBFD5555555555550;
	fma.rn.f64 	%fd221, %fd220, %fd210, 0d0000000000000000;
	fma.rn.f64 	%fd232, %fd221, %fd27, %fd27;
$L__BB3_22:
	rcp.rn.f64 	%fd222, %fd26;
	mul.f64 	%fd223, %fd222, %fd232;
	mul.wide.u32 	%rd69, %r63, 8;
	add.s64 	%rd70, %rd1, %rd69;
	st.global.f64 	[%rd70], %fd223;
	ld.shared.f64 	%fd224, [_ZZ26gateValueComputation_Cond1PdS_S_S_S_S_S_S_S_S_S_S_S_S_S_S_S_S_S_S_iE5iNext];
	st.global.f64 	[%rd22], %fd224;
	ld.shared.f64 	%fd225, [_ZZ26gateValueComputation_Cond1PdS_S_S_S_S_S_S_S_S_S_S_S_S_S_S_S_S_S_S_iE5fNext];
	st.global.f64 	[%rd23], %fd225;
	ld.shared.f64 	%fd226, [_ZZ26gateValueComputation_Cond1PdS_S_S_S_S_S_S_S_S_S_S_S_S_S_S_S_S_S_S_iE5gNext];
	st.global.f64 	[%rd24], %fd226;
	ld.shared.f64 	%fd227, [_ZZ26gateValueComputation_Cond1PdS_S_S_S_S_S_S_S_S_S_S_S_S_S_S_S_S_S_S_iE5oNext];
	st.global.f64 	[%rd25], %fd227;
	mov.b64 	%rd71, 0;
	st.shared.u64 	[_ZZ26gateValueComputation_Cond1PdS_S_S_S_S_S_S_S_S_S_S_S_S_S_S_S_S_S_S_iE5iPres], %rd71;
	st.shared.u64 	[_ZZ26gateValueComputation_Cond1PdS_S_S_S_S_S_S_S_S_S_S_S_S_S_S_S_S_S_S_iE5fPres], %rd71;
	st.shared.u64 	[_ZZ26gateValueComputation_Cond1PdS_S_S_S_S_S_S_S_S_S_S_S_S_S_S_S_S_S_S_iE5gPres], %rd71;
	st.shared.u64 	[_ZZ26gateValueComputation_Cond1PdS_S_S_S_S_S_S_S_S_S_S_S_S_S_S_S_S_S_S_iE5oPres], %rd71;
	st.shared.u64 	[_ZZ26gateValueComputation_Cond1PdS_S_S_S_S_S_S_S_S_S_S_S_S_S_S_S_S_S_S_iE5iNext], %rd71;
	st.shared.u64 	[_ZZ26gateValueComputation_Cond1PdS_S_S_S_S_S_S_S_S_S_S_S_S_S_S_S_S_S_S_iE5fNext], %rd71;
	st.shared.u64 	[_ZZ26gateValueComputation_Cond1PdS_S_S_S_S_S_S_S_S_S_S_S_S_S_S_S_S_S_S_iE5gNext], %rd71;
	st.shared.u64 	[_ZZ26gateValueComputation_Cond1PdS_S_S_S_S_S_S_S_S_S_S_S_S_S_S_S_S_S_S_iE5oNext], %rd71;
$L__BB3_23:
	bar.sync 	0;
	add.s32 	%r16, %r63, -1;
	setp.ne.s32 	%p18, %r63, 0;
	mov.u32 	%r63, %r16;
	@%p18 bra 	$L__BB3_4;
$L__BB3_24:
	ret;

}


// ===== COMPILED SASS (sm_100) =====

	.target	sm_100

	.elftype	@"ET_EXEC"


//--------------------- .note.nv.tkinfo           --------------------------
	.section	.note.nv.tkinfo,"",@"SHT_NOTE"
	.sectionflags	@"SHF_NOTE_NV_TKINFO"
	.tkinfo
        /*0018*/ 	.word	0x00000002
        /*0030*/ 	.string	""
        /*0030*/ 	.string	"ptxas"
        /*0030*/ 	.string	"Cuda compilation tools, release 13.0, V13.0.88"
        /*0030*/ 	.string	"Build cuda_13.0.r13.0/compiler.36424714_0"
        /*0030*/ 	.string	"-arch sm_100 -m 64 "



//--------------------- .note.nv.cuinfo           --------------------------
	.section	.note.nv.cuinfo,"",@"SHT_NOTE"
	.sectionflags	@"SHF_NOTE_NV_CUINFO"
        /*0018*/ 	.short	0x0002
        /*001a*/ 	.short	0x0064
        /*001c*/ 	.short	0x0082
	.zero		2


//--------------------- .nv.info                  --------------------------
	.section	.nv.info,"",@"SHT_CUDA_INFO"
	.align	4


	//----- nvinfo : EIATTR_REGCOUNT
	.align		4
        /*0000*/ 	.byte	0x04, 0x2f
        /*0002*/ 	.short	(.L_1 - .L_0)
	.align		4
.L_0:
        /*0004*/ 	.word	index@(_Z22gpu_matrixVectorMultWXPdS_S_ii)
        /*0008*/ 	.word	0x00000020


	//----- nvinfo : EIATTR_FRAME_SIZE
	.align		4
.L_1:
        /*000c*/ 	.byte	0x04, 0x11
        /*000e*/ 	.short	(.L_3 - .L_2)
	.align		4
.L_2:
        /*0010*/ 	.word	index@(_Z22gpu_matrixVectorMultWXPdS_S_ii)
        /*0014*/ 	.word	0x00000000


	//----- nvinfo : EIATTR_REGCOUNT
	.align		4
.L_3:
        /*0018*/ 	.byte	0x04, 0x2f
        /*001a*/ 	.short	(.L_5 - .L_4)
	.align		4
.L_4:
        /*001c*/ 	.word	index@(_Z26gateValueComputation_Cond0PdS_S_S_S_S_S_S_S_S_S_S_S_S_S_S_S_S_S_S_i)
        /*0020*/ 	.word	0x00000050


	//----- nvinfo : EIATTR_FRAME_SIZE
	.align		4
.L_5:
        /*0024*/ 	.byte	0x04, 0x11
        /*0026*/ 	.short	(.L_7 - .L_6)
	.align		4
.L_6:
        /*0028*/ 	.word	index@($__internal_2_$__cuda_sm20_dblrcp_rn_slowpath_v3)
        /*002c*/ 	.word	0x00000000


	//----- nvinfo : EIATTR_FRAME_SIZE
	.align		4
.L_7:
        /*0030*/ 	.byte	0x04, 0x11
        /*0032*/ 	.short	(.L_9 - .L_8)
	.align		4
.L_8:
        /*0034*/ 	.word	index@(_Z26gateValueComputation_Cond0PdS_S_S_S_S_S_S_S_S_S_S_S_S_S_S_S_S_S_S_i)
        /*0038*/ 	.word	0x00000000


	//----- nvinfo : EIATTR_REGCOUNT
	.align		4
.L_9:
        /*003c*/ 	.byte	0x04, 0x2f
        /*003e*/ 	.short	(.L_11 - .L_10)
	.align		4
.L_10:
        /*0040*/ 	.word	index@(_Z30outputElementComputation_Cond1PdS_S_S_S_S_S_S_S_S_S_S_S_S_S_ii)
        /*0044*/ 	.word	0x0000001a


	//----- nvinfo : EIATTR_FRAME_SIZE
	.align		4
.L_11:
        /*0048*/ 	.byte	0x04, 0x11
        /*004a*/ 	.short	(.L_13 - .L_12)
	.align		4
.L_12:
        /*004c*/ 	.word	index@($__internal_1_$__cuda_sm20_dblrcp_rn_slowpath_v3)
        /*0050*/ 	.word	0x00000000


	//----- nvinfo : EIATTR_FRAME_SIZE
	.align		4
.L_13:
        /*0054*/ 	.byte	0x04, 0x11
        /*0056*/ 	.short	(.L_15 - .L_14)
	.align		4
.L_14:
        /*0058*/ 	.word	index@(_Z30outputElementComputation_Cond1PdS_S_S_S_S_S_S_S_S_S_S_S_S_S_ii)
        /*005c*/ 	.word	0x00000000


	//----- nvinfo : EIATTR_REGCOUNT
	.align		4
.L_15:
        /*0060*/ 	.byte	0x04, 0x2f
        /*0062*/ 	.short	(.L_17 - .L_16)
	.align		4
.L_16:
        /*0064*/ 	.word	index@(_Z26gateValueComputation_Cond1PdS_S_S_S_S_S_S_S_S_S_S_S_S_S_S_S_S_S_S_i)
        /*0068*/ 	.word	0x00000028


	//----- nvinfo : EIATTR_FRAME_SIZE
	.align		4
.L_17:
        /*006c*/ 	.byte	0x04, 0x11
        /*006e*/ 	.short	(.L_19 - .L_18)
	.align		4
.L_18:
        /*0070*/ 	.word	index@($__internal_0_$__cuda_sm20_dblrcp_rn_slowpath_v3)
        /*0074*/ 	.word	0x00000000


	//----- nvinfo : EIATTR_FRAME_SIZE
	.align		4
.L_19:
        /*0078*/ 	.byte	0x04, 0x11
        /*007a*/ 	.short	(.L_21 - .L_20)
	.align		4
.L_20:
        /*007c*/ 	.word	index@(_Z26gateValueComputation_Cond1PdS_S_S_S_S_S_S_S_S_S_S_S_S_S_S_S_S_S_S_i)
        /*0080*/ 	.word	0x00000000


	//----- nvinfo : EIATTR_MIN_STACK_SIZE
	.align		4
.L_21:
        /*0084*/ 	.byte	0x04, 0x12
        /*0086*/ 	.short	(.L_23 - .L_22)
	.align		4
.L_22:
        /*0088*/ 	.word	index@(_Z26gateValueComputation_Cond1PdS_S_S_S_S_S_S_S_S_S_S_S_S_S_S_S_S_S_S_i)
        /*008c*/ 	.word	0x00000000


	//----- nvinfo : EIATTR_MIN_STACK_SIZE
	.align		4
.L_23:
        /*0090*/ 	.byte	0x04, 0x12
        /*0092*/ 	.short	(.L_25 - .L_24)
	.align		4
.L_24:
        /*0094*/ 	.word	index@(_Z30outputElementComputation_Cond1PdS_S_S_S_S_S_S_S_S_S_S_S_S_S_ii)
        /*0098*/ 	.word	0x00000000


	//----- nvinfo : EIATTR_MIN_STACK_SIZE
	.align		4
.L_25:
        /*009c*/ 	.byte	0x04, 0x12
        /*009e*/ 	.short	(.L_27 - .L_26)
	.align		4
.L_26:
        /*00a0*/ 	.word	index@(_Z26gateValueComputation_Cond0PdS_S_S_S_S_S_S_S_S_S_S_S_S_S_S_S_S_S_S_i)
        /*00a4*/ 	.word	0x00000000


	//----- nvinfo : EIATTR_MIN_STACK_SIZE
	.align		4
.L_27:
        /*00a8*/ 	.byte	0x04, 0x12
        /*00aa*/ 	.short	(.L_29 - .L_28)
	.align		4
.L_28:
        /*00ac*/ 	.word	index@(_Z22gpu_matrixVectorMultWXPdS_S_ii)
        /*00b0*/ 	.word	0x00000000
.L_29:


//--------------------- .nv.compat                --------------------------
	.section	.nv.compat,"",@"SHT_CUDA_COMPAT_INFO"
	.align	4
        /*0000*/ 	.byte	0x02, 0x09, 0x00, 0x00, 0x02, 0x02, 0x01, 0x00, 0x02, 0x05, 0x05, 0x00, 0x03, 0x07, 0x01, 0x01
        /*0010*/ 	.byte	0x02, 0x03, 0x00, 0x00, 0x02, 0x06, 0x01, 0x00, 0x04, 0x0b, 0x08, 0x00, 0x01, 0x00, 0x00, 0x00
        /*0020*/ 	.byte	0x00, 0x00, 0x00, 0x00


//--------------------- .nv.info._Z26gateValueComputation_Cond1PdS_S_S_S_S_S_S_S_S_S_S_S_S_S_S_S_S_S_S_i --------------------------
	.section	.nv.info._Z26gateValueComputation_Cond1PdS_S_S_S_S_S_S_S_S_S_S_S_S_S_S_S_S_S_S_i,"",@"SHT_CUDA_INFO"
	.sectionflags	@""
	.align	4


	//----- nvinfo : EIATTR_CUDA_API_VERSION
	.align		4
        /*0000*/ 	.byte	0x04, 0x37
        /*0002*/ 	.short	(.L_31 - .L_30)
.L_30:
        /*0004*/ 	.word	0x00000082


	//----- nvinfo : EIATTR_KPARAM_INFO
	.align		4
.L_31:
        /*0008*/ 	.byte	0x04, 0x17
        /*000a*/ 	.short	(.L_33 - .L_32)
.L_32:
        /*000c*/ 	.word	0x00000000
        /*0010*/ 	.short	0x0014
        /*0012*/ 	.short	0x00a0
        /*0014*/ 	.byte	0x00, 0xf0, 0x11, 0x00


	//----- nvinfo : EIATTR_KPARAM_INFO
	.align		4
.L_33:
        /*0018*/ 	.byte	0x04, 0x17
        /*001a*/ 	.short	(.L_35 - .L_34)
.L_34:
        /*001c*/ 	.word	0x00000000
        /*0020*/ 	.short	0x0013
        /*0022*/ 	.short	0x0098
        /*0024*/ 	.byte	0x00, 0xf5, 0x21, 0x00


	//----- nvinfo : EIATTR_KPARAM_INFO
	.align		4
.L_35:
        /*0028*/ 	.byte	0x04, 0x17
        /*002a*/ 	.short	(.L_37 - .L_36)
.L_36:
        /*002c*/ 	.word	0x00000000
        /*0030*/ 	.short	0x0012
        /*0032*/ 	.short	0x0090
        /*0034*/ 	.byte	0x00, 0xf5, 0x21, 0x00


	//----- nvinfo : EIATTR_KPARAM_INFO
	.align		4
.L_37:
        /*0038*/ 	.byte	0x04, 0x17
        /*003a*/ 	.short	(.L_39 - .L_38)
.L_38:
        /*003c*/ 	.word	0x00000000
        /*0040*/ 	.short	0x0011
        /*0042*/ 	.short	0x0088
        /*0044*/ 	.byte	0x00, 0xf5, 0x21, 0x00


	//----- nvinfo : EIATTR_KPARAM_INFO
	.align		4
.L_39:
        /*0048*/ 	.byte	0x04, 0x17
        /*004a*/ 	.short	(.L_41 - .L_40)
.L_40:
        /*004c*/ 	.word	0x00000000
        /*0050*/ 	.short	0x0010
        /*0052*/ 	.short	0x0080
        /*0054*/ 	.byte	0x00, 0xf5, 0x21, 0x00


	//----- nvinfo : EIATTR_KPARAM_INFO
	.align		4
.L_41:
        /*0058*/ 	.byte	0x04, 0x17
        /*005a*/ 	.short	(.L_43 - .L_42)
.L_42:
        /*005c*/ 	.word	0x00000000
        /*0060*/ 	.short	0x000f
        /*0062*/ 	.short	0x0078
        /*0064*/ 	.byte	0x00, 0xf5, 0x21, 0x00


	//----- nvinfo : EIATTR_KPARAM_INFO
	.align		4
.L_43:
        /*0068*/ 	.byte	0x04, 0x17
        /*006a*/ 	.short	(.L_45 - .L_44)
.L_44:
        /*006c*/ 	.word	0x00000000
        /*0070*/ 	.short	0x000e
        /*0072*/ 	.short	0x0070
        /*0074*/ 	.byte	0x00, 0xf5, 0x21, 0x00


	//----- nvinfo : EIATTR_KPARAM_INFO
	.align		4
.L_45:
        /*0078*/ 	.byte	0x04, 0x17
        /*007a*/ 	.short	(.L_47 - .L_46)
.L_46:
        /*007c*/ 	.word	0x00000000
        /*0080*/ 	.short	0x000d
        /*0082*/ 	.short	0x0068
        /*0084*/ 	.byte	0x00, 0xf5, 0x21, 0x00


	//----- nvinfo : EIATTR_KPARAM_INFO
	.align		4
.L_47:
        /*0088*/ 	.byte	0x04, 0x17
        /*008a*/ 	.short	(.L_49 - .L_48)
.L_48:
        /*008c*/ 	.word	0x00000000
        /*0090*/ 	.short	0x000c
        /*0092*/ 	.short	0x0060
        /*0094*/ 	.byte	0x00, 0xf5, 0x21, 0x00


	//----- nvinfo : EIATTR_KPARAM_INFO
	.align		4
.L_49:
        /*0098*/ 	.byte	0x04, 0x17
        /*009a*/ 	.short	(.L_51 - .L_50)
.L_50:
        /*009c*/ 	.word	0x00000000
        /*00a0*/ 	.short	0x000b
        /*00a2*/ 	.short	0x0058
        /*00a4*/ 	.byte	0x00, 0xf5, 0x21, 0x00


	//----- nvinfo : EIATTR_KPARAM_INFO
	.align		4
.L_51:
        /*00a8*/ 	.byte	0x04, 0x17
        /*00aa*/ 	.short	(.L_53 - .L_52)
.L_52:
        /*00ac*/ 	.word	0x00000000
        /*00b0*/ 	.short	0x000a
        /*00b2*/ 	.short	0x0050
        /*00b4*/ 	.byte	0x00, 0xf5, 0x21, 0x00


	//----- nvinfo : EIATTR_KPARAM_INFO
	.align		4
.L_53:
        /*00b8*/ 	.byte	0x04, 0x17
        /*00ba*/ 	.short	(.L_55 - .L_54)
.L_54:
        /*00bc*/ 	.word	0x00000000
        /*00c0*/ 	.short	0x0009
        /*00c2*/ 	.short	0x0048
        /*00c4*/ 	.byte	0x00, 0xf5, 0x21, 0x00


	//----- nvinfo : EIATTR_KPARAM_INFO
	.align		4
.L_55:
        /*00c8*/ 	.byte	0x04, 0x17
        /*00ca*/ 	.short	(.L_57 - .L_56)
.L_56:
        /*00cc*/ 	.word	0x00000000
        /*00d0*/ 	.short	0x0008
        /*00d2*/ 	.short	0x0040
        /*00d4*/ 	.byte	0x00, 0xf5, 0x21, 0x00


	//----- nvinfo : EIATTR_KPARAM_INFO
	.align		4
.L_57:
        /*00d8*/ 	.byte	0x04, 0x17
        /*00da*/ 	.short	(.L_59 - .L_58)
.L_58:
        /*00dc*/ 	.word	0x00000000
        /*00e0*/ 	.short	0x0007
        /*00e2*/ 	.short	0x0038
        /*00e4*/ 	.byte	0x00, 0xf5, 0x21, 0x00


	//----- nvinfo : EIATTR_KPARAM_INFO
	.align		4
.L_59:
        /*00e8*/ 	.byte	0x04, 0x17
        /*00ea*/ 	.short	(.L_61 - .L_60)
.L_60:
        /*00ec*/ 	.word	0x00000000
        /*00f0*/ 	.short	0x0006
        /*00f2*/ 	.short	0x0030
        /*00f4*/ 	.byte	0x00, 0xf5, 0x21, 0x00


	//----- nvinfo : EIATTR_KPARAM_INFO
	.align		4
.L_61:
        /*00f8*/ 	.byte	0x04, 0x17
        /*00fa*/ 	.short	(.L_63 - .L_62)
.L_62:
        /*00fc*/ 	.word	0x00000000
        /*0100*/ 	.short	0x0005
        /*0102*/ 	.short	0x0028
        /*0104*/ 	.byte	0x00, 0xf5, 0x21, 0x00


	//----- nvinfo : EIATTR_KPARAM_INFO
	.align		4
.L_63:
        /*0108*/ 	.byte	0x04, 0x17
        /*010a*/ 	.short	(.L_65 - .L_64)
.L_64:
        /*010c*/ 	.word	0x00000000
        /*0110*/ 	.short	0x0004
        /*0112*/ 	.short	0x0020
        /*0114*/ 	.byte	0x00, 0xf5, 0x21, 0x00


	//----- nvinfo : EIATTR_KPARAM_INFO
	.align		4
.L_65:
        /*0118*/ 	.byte	0x04, 0x17
        /*011a*/ 	.short	(.L_67 - .L_66)
.L_66:
        /*011c*/ 	.word	0x00000000
        /*0120*/ 	.short	0x0003
        /*0122*/ 	.short	0x0018
        /*0124*/ 	.byte	0x00, 0xf5, 0x21, 0x00


	//----- nvinfo : EIATTR_KPARAM_INFO
	.align		4
.L_67:
        /*0128*/ 	.byte	0x04, 0x17
        /*012a*/ 	.short	(.L_69 - .L_68)
.L_68:
        /*012c*/ 	.word	0x00000000
        /*0130*/ 	.short	0x0002
        /*0132*/ 	.short	0x0010
        /*0134*/ 	.byte	0x00, 0xf5, 0x21, 0x00


	//----- nvinfo : EIATTR_KPARAM_INFO
	.align		4
.L_69:
        /*0138*/ 	.byte	0x04, 0x17
        /*013a*/ 	.short	(.L_71 - .L_70)
.L_70:
        /*013c*/ 	.word	0x00000000
        /*0140*/ 	.short	0x0001
        /*0142*/ 	.short	0x0008
        /*0144*/ 	.byte	0x00, 0xf5, 0x21, 0x00


	//----- nvinfo : EIATTR_KPARAM_INFO
	.align		4
.L_71:
        /*0148*/ 	.byte	0x04, 0x17
        /*014a*/ 	.short	(.L_73 - .L_72)
.L_72:
        /*014c*/ 	.word	0x00000000
        /*0150*/ 	.short	0x0000
        /*0152*/ 	.short	0x0000
        /*0154*/ 	.byte	0x00, 0xf5, 0x21, 0x00


	//----- nvinfo : EIATTR_SPARSE_MMA_MASK
	.align		4
.L_73:
        /*0158*/ 	.byte	0x03, 0x50
        /*015a*/ 	.short	0x0000


	//----- nvinfo : EIATTR_MAXREG_COUNT
	.align		4
        /*015c*/ 	.byte	0x03, 0x1b
        /*015e*/ 	.short	0x00ff


	//----- nvinfo : EIATTR_NUM_BARRIERS
	.align		4
        /*0160*/ 	.byte	0x02, 0x4c
        /*0162*/ 	.byte	0x01
	.zero		1


	//----- nvinfo : EIATTR_MERCURY_ISA_VERSION
	.align		4
        /*0164*/ 	.byte	0x03, 0x5f
        /*0166*/ 	.short	0x0101


	//----- nvinfo : EIATTR_VRC_CTA_INIT_COUNT
	.align		4
        /*0168*/ 	.byte	0x02, 0x4a
	.zero		1
	.zero		1


	//----- nvinfo : EIATTR_EXIT_INSTR_OFFSETS
	.align		4
        /*016c*/ 	.byte	0x04, 0x1c
        /*016e*/ 	.short	(.L_75 - .L_74)


	//   ....[0]....
.L_74:
        /*0170*/ 	.word	0x00000100


	//   ....[1]....
        /*0174*/ 	.word	0x00002580


	//----- nvinfo : EIATTR_CRS_STACK_SIZE
	.align		4
.L_75:
        /*0178*/ 	.byte	0x04, 0x1e
        /*017a*/ 	.short	(.L_77 - .L_76)
.L_76:
        /*017c*/ 	.word	0x00000000


	//----- nvinfo : EIATTR_CBANK_PARAM_SIZE
	.align		4
.L_77:
        /*0180*/ 	.byte	0x03, 0x19
        /*0182*/ 	.short	0x00a4


	//----- nvinfo : EIATTR_PARAM_CBANK
	.align		4
        /*0184*/ 	.byte	0x04, 0x0a
        /*0186*/ 	.short	(.L_79 - .L_78)
	.align		4
.L_78:
        /*0188*/ 	.word	index@(.nv.constant0._Z26gateValueComputation_Cond1PdS_S_S_S_S_S_S_S_S_S_S_S_S_S_S_S_S_S_S_i)
        /*018c*/ 	.short	0x0380
        /*018e*/ 	.short	0x00a4


	//----- nvinfo : EIATTR_SW_WAR
	.align		4
.L_79:
        /*0190*/ 	.byte	0x04, 0x36
        /*0192*/ 	.short	(.L_81 - .L_80)
.L_80:
        /*0194*/ 	.word	0x00000008
.L_81:


//--------------------- .nv.info._Z30outputElementComputation_Cond1PdS_S_S_S_S_S_S_S_S_S_S_S_S_S_ii --------------------------
	.section	.nv.info._Z30outputElementComputation_Cond1PdS_S_S_S_S_S_S_S_S_S_S_S_S_S_ii,"",@"SHT_CUDA_INFO"
	.sectionflags	@""
	.align	4


	//----- nvinfo : EIATTR_CUDA_API_VERSION
	.align		4
        /*0000*/ 	.byte	0x04, 0x37
        /*0002*/ 	.short	(.L_83 - .L_82)
.L_82:
        /*0004*/ 	.word	0x00000082


	//----- nvinfo : EIATTR_KPARAM_INFO
	.align		4
.L_83:
        /*0008*/ 	.byte	0x04, 0x17
        /*000a*/ 	.short	(.L_85 - .L_84)
.L_84:
        /*000c*/ 	.word	0x00000000
        /*0010*/ 	.short	0x0010
        /*0012*/ 	.short	0x007c
        /*0014*/ 	.byte	0x00, 0xf0, 0x11, 0x00


	//----- nvinfo : EIATTR_KPARAM_INFO
	.align		4
.L_85:
        /*0018*/ 	.byte	0x04, 0x17
        /*001a*/ 	.short	(.L_87 - .L_86)
.L_86:
        /*001c*/ 	.word	0x00000000
        /*0020*/ 	.short	0x000f
        /*0022*/ 	.short	0x0078
        /*0024*/ 	.byte	0x00, 0xf0, 0x11, 0x00


	//----- nvinfo : EIATTR_KPARAM_INFO
	.align		4
.L_87:
        /*0028*/ 	.byte	0x04, 0x17
        /*002a*/ 	.short	(.L_89 - .L_88)
.L_88:
        /*002c*/ 	.word	0x00000000
        /*0030*/ 	.short	0x000e
        /*0032*/ 	.short	0x0070
        /*0034*/ 	.byte	0x00, 0xf5, 0x21, 0x00


	//----- nvinfo : EIATTR_KPARAM_INFO
	.align		4
.L_89:
        /*0038*/ 	.byte	0x04, 0x17
        /*003a*/ 	.short	(.L_91 - .L_90)
.L_90:
        /*003c*/ 	.word	0x00000000
        /*0040*/ 	.short	0x000d
        /*0042*/ 	.short	0x0068
        /*0044*/ 	.byte	0x00, 0xf5, 0x21, 0x00


	//----- nvinfo : EIATTR_KPARAM_INFO
	.align		4
.L_91:
        /*0048*/ 	.byte	0x04, 0x17
        /*004a*/ 	.short	(.L_93 - .L_92)
.L_92:
        /*004c*/ 	.word	0x00000000
        /*0050*/ 	.short	0x000c
        /*0052*/ 	.short	0x0060
        /*0054*/ 	.byte	0x00, 0xf5, 0x21, 0x00


	//----- nvinfo : EIATTR_KPARAM_INFO
	.align		4
.L_93:
        /*0058*/ 	.byte	0x04, 0x17
        /*005a*/ 	.short	(.L_95 - .L_94)
.L_94:
        /*005c*/ 	.word	0x00000000
        /*0060*/ 	.short	0x000b
        /*0062*/ 	.short	0x0058
        /*0064*/ 	.byte	0x00, 0xf5, 0x21, 0x00


	//----- nvinfo : EIATTR_KPARAM_INFO
	.align		4
.L_95:
        /*0068*/ 	.byte	0x04, 0x17
        /*006a*/ 	.short	(.L_97 - .L_96)
.L_96:
        /*006c*/ 	.word	0x00000000
        /*0070*/ 	.short	0x000a
        /*0072*/ 	.short	0x0050
        /*0074*/ 	.byte	0x00, 0xf5, 0x21, 0x00


	//----- nvinfo : EIATTR_KPARAM_INFO
	.align		4
.L_97:
        /*0078*/ 	.byte	0x04, 0x17
        /*007a*/ 	.short	(.L_99 - .L_98)
.L_98:
        /*007c*/ 	.word	0x00000000
        /*0080*/ 	.short	0x0009
        /*0082*/ 	.short	0x0048
        /*0084*/ 	.byte	0x00, 0xf5, 0x21, 0x00


	//----- nvinfo : EIATTR_KPARAM_INFO
	.align		4
.L_99:
        /*0088*/ 	.byte	0x04, 0x17
        /*008a*/ 	.short	(.L_101 - .L_100)
.L_100:
        /*008c*/ 	.word	0x00000000
        /*0090*/ 	.short	0x0008
        /*0092*/ 	.short	0x0040
        /*0094*/ 	.byte	0x00, 0xf5, 0x21, 0x00


	//----- nvinfo : EIATTR_KPARAM_INFO
	.align		4
.L_101:
        /*0098*/ 	.byte	0x04, 0x17
        /*009a*/ 	.short	(.L_103 - .L_102)
.L_102:
        /*009c*/ 	.word	0x00000000
        /*00a0*/ 	.short	0x0007
        /*00a2*/ 	.short	0x0038
        /*00a4*/ 	.byte	0x00, 0xf5, 0x21, 0x00


	//----- nvinfo : EIATTR_KPARAM_INFO
	.align		4
.L_103:
        /*00a8*/ 	.byte	0x04, 0x17
        /*00aa*/ 	.short	(.L_105 - .L_104)
.L_104:
        /*00ac*/ 	.word	0x00000000
        /*00b0*/ 	.short	0x0006
        /*00b2*/ 	.short	0x0030
        /*00b4*/ 	.byte	0x00, 0xf5, 0x21, 0x00


	//----- nvinfo : EIATTR_KPARAM_INFO
	.align		4
.L_105:
        /*00b8*/ 	.byte	0x04, 0x17
        /*00ba*/ 	.short	(.L_107 - .L_106)
.L_106:
        /*00bc*/ 	.word	0x00000000
        /*00c0*/ 	.short	0x0005
        /*00c2*/ 	.short	0x0028
        /*00c4*/ 	.byte	0x00, 0xf5, 0x21, 0x00


	//----- nvinfo : EIATTR_KPARAM_INFO
	.align		4
.L_107:
        /*00c8*/ 	.byte	0x04, 0x17
        /*00ca*/ 	.short	(.L_109 - .L_108)
.L_108:
        /*00cc*/ 	.word	0x00000000
        /*00d0*/ 	.short	0x0004
        /*00d2*/ 	.short	0x0020
        /*00d4*/ 	.byte	0x00, 0xf5, 0x21, 0x00


	//----- nvinfo : EIATTR_KPARAM_INFO
	.align		4
.L_109:
        /*00d8*/ 	.byte	0x04, 0x17
        /*00da*/ 	.short	(.L_111 - .L_110)
.L_110:
        /*00dc*/ 	.word	0x00000000
        /*00e0*/ 	.short	0x0003
        /*00e2*/ 	.short	0x0018
        /*00e4*/ 	.byte	0x00, 0xf5, 0x21, 0x00


	//----- nvinfo : EIATTR_KPARAM_INFO
	.align		4
.L_111:
        /*00e8*/ 	.byte	0x04, 0x17
        /*00ea*/ 	.short	(.L_113 - .L_112)
.L_112:
        /*00ec*/ 	.word	0x00000000
        /*00f0*/ 	.short	0x0002
        /*00f2*/ 	.short	0x0010
        /*00f4*/ 	.byte	0x00, 0xf5, 0x21, 0x00


	//----- nvinfo : EIATTR_KPARAM_INFO
	.align		4
.L_113:
        /*00f8*/ 	.byte	0x04, 0x17
        /*00fa*/ 	.short	(.L_115 - .L_114)
.L_114:
        /*00fc*/ 	.word	0x00000000
        /*0100*/ 	.short	0x0001
        /*0102*/ 	.short	0x0008
        /*0104*/ 	.byte	0x00, 0xf5, 0x21, 0x00


	//----- nvinfo : EIATTR_KPARAM_INFO
	.align		4
.L_115:
        /*0108*/ 	.byte	0x04, 0x17
        /*010a*/ 	.short	(.L_117 - .L_116)
.L_116:
        /*010c*/ 	.word	0x00000000
        /*0110*/ 	.short	0x0000
        /*0112*/ 	.short	0x0000
        /*0114*/ 	.byte	0x00, 0xf5, 0x21, 0x00


	//----- nvinfo : EIATTR_SPARSE_MMA_MASK
	.align		4
.L_117:
        /*0118*/ 	.byte	0x03, 0x50
        /*011a*/ 	.short	0x0000


	//----- nvinfo : EIATTR_MAXREG_COUNT
	.align		4
        /*011c*/ 	.byte	0x03, 0x1b
        /*011e*/ 	.short	0x00ff


	//----- nvinfo : EIATTR_MERCURY_ISA_VERSION
	.align		4
        /*0120*/ 	.byte	0x03, 0x5f
        /*0122*/ 	.short	0x0101


	//----- nvinfo : EIATTR_VRC_CTA_INIT_COUNT
	.align		4
        /*0124*/ 	.byte	0x02, 0x4a
	.zero		1
	.zero		1


	//----- nvinfo : EIATTR_EXIT_INSTR_OFFSETS
	.align		4
        /*0128*/ 	.byte	0x04, 0x1c
        /*012a*/ 	.short	(.L_119 - .L_118)


	//   ....[0]....
.L_118:
        /*012c*/ 	.word	0x00001f00


	//   ....[1]....
        /*0130*/ 	.word	0x00001f50


	//----- nvinfo : EIATTR_CRS_STACK_SIZE
	.align		4
.L_119:
        /*0134*/ 	.byte	0x04, 0x1e
        /*0136*/ 	.short	(.L_121 - .L_120)
.L_120:
        /*0138*/ 	.word	0x00000000


	//----- nvinfo : EIATTR_CBANK_PARAM_SIZE
	.align		4
.L_121:
        /*013c*/ 	.byte	0x03, 0x19
        /*013e*/ 	.short	0x0080


	//----- nvinfo : EIATTR_PARAM_CBANK
	.align		4
        /*0140*/ 	.byte	0x04, 0x0a
        /*0142*/ 	.short	(.L_123 - .L_122)
	.align		4
.L_122:
        /*0144*/ 	.word	index@(.nv.constant0._Z30outputElementComputation_Cond1PdS_S_S_S_S_S_S_S_S_S_S_S_S_S_ii)
        /*0148*/ 	.short	0x0380
        /*014a*/ 	.short	0x0080


	//----- nvinfo : EIATTR_SW_WAR
	.align		4
.L_123:
        /*014c*/ 	.byte	0x04, 0x36
        /*014e*/ 	.short	(.L_125 - .L_124)
.L_124:
        /*0150*/ 	.word	0x00000008
.L_125:


//--------------------- .nv.info._Z26gateValueComputation_Cond0PdS_S_S_S_S_S_S_S_S_S_S_S_S_S_S_S_S_S_S_i --------------------------
	.section	.nv.info._Z26gateValueComputation_Cond0PdS_S_S_S_S_S_S_S_S_S_S_S_S_S_S_S_S_S_S_i,"",@"SHT_CUDA_INFO"
	.sectionflags	@""
	.align	4


	//----- nvinfo : EIATTR_CUDA_API_VERSION
	.align		4
        /*0000*/ 	.byte	0x04, 0x37
        /*0002*/ 	.short	(.L_127 - .L_126)
.L_126:
        /*0004*/ 	.word	0x00000082


	//----- nvinfo : EIATTR_KPARAM_INFO
	.align		4
.L_127:
        /*0008*/ 	.byte	0x04, 0x17
        /*000a*/ 	.short	(.L_129 - .L_128)
.L_128:
        /*000c*/ 	.word	0x00000000
        /*0010*/ 	.short	0x0014
        /*0012*/ 	.short	0x00a0
        /*0014*/ 	.byte	0x00, 0xf0, 0x11, 0x00


	//----- nvinfo : EIATTR_KPARAM_INFO
	.align		4
.L_129:
        /*0018*/ 	.byte	0x04, 0x17
        /*001a*/ 	.short	(.L_131 - .L_130)
.L_130:
        /*001c*/ 	.word	0x00000000
        /*0020*/ 	.short	0x0013
        /*0022*/ 	.short	0x0098
        /*0024*/ 	.byte	0x00, 0xf5, 0x21, 0x00


	//----- nvinfo : EIATTR_KPARAM_INFO
	.align		4
.L_131:
        /*0028*/ 	.byte	0x04, 0x17
        /*002a*/ 	.short	(.L_133 - .L_132)
.L_132:
        /*002c*/ 	.word	0x00000000
        /*0030*/ 	.short	0x0012
        /*0032*/ 	.short	0x0090
        /*0034*/ 	.byte	0x00, 0xf5, 0x21, 0x00


	//----- nvinfo : EIATTR_KPARAM_INFO
	.align		4
.L_133:
        /*0038*/ 	.byte	0x04, 0x17
        /*003a*/ 	.short	(.L_135 - .L_134)
.L_134:
        /*003c*/ 	.word	0x00000000
        /*0040*/ 	.short	0x0011
        /*0042*/ 	.short	0x0088
        /*0044*/ 	.byte	0x00, 0xf5, 0x21, 0x00


	//----- nvinfo : EIATTR_KPARAM_INFO
	.align		4
.L_135:
        /*0048*/ 	.byte	0x04, 0x17
        /*004a*/ 	.short	(.L_137 - .L_136)
.L_136:
        /*004c*/ 	.word	0x00000000
        /*0050*/ 	.short	0x0010
        /*0052*/ 	.short	0x0080
        /*0054*/ 	.byte	0x00, 0xf5, 0x21, 0x00


	//----- nvinfo : EIATTR_KPARAM_INFO
	.align		4
.L_137:
        /*0058*/ 	.byte	0x04, 0x17
        /*005a*/ 	.short	(.L_139 - .L_138)
.L_138:
        /*005c*/ 	.word	0x00000000
        /*0060*/ 	.short	0x000f
        /*0062*/ 	.short	0x0078
        /*0064*/ 	.byte	0x00, 0xf5, 0x21, 0x00


	//----- nvinfo : EIATTR_KPARAM_INFO
	.align		4
.L_139:
        /*0068*/ 	.byte	0x04, 0x17
        /*006a*/ 	.short	(.L_141 - .L_140)
.L_140:
        /*006c*/ 	.word	0x00000000
        /*0070*/ 	.short	0x000e
        /*0072*/ 	.short	0x0070
        /*0074*/ 	.byte	0x00, 0xf5, 0x21, 0x00


	//----- nvinfo : EIATTR_KPARAM_INFO
	.align		4
.L_141:
        /*0078*/ 	.byte	0x04, 0x17
        /*007a*/ 	.short	(.L_143 - .L_142)
.L_142:
        /*007c*/ 	.word	0x00000000
        /*0080*/ 	.short	0x000d
        /*0082*/ 	.short	0x0068
        /*0084*/ 	.byte	0x00, 0xf5, 0x21, 0x00


	//----- nvinfo : EIATTR_KPARAM_INFO
	.align		4
.L_143:
        /*0088*/ 	.byte	0x04, 0x17
        /*008a*/ 	.short	(.L_145 - .L_144)
.L_144:
        /*008c*/ 	.word	0x00000000
        /*0090*/ 	.short	0x000c
        /*0092*/ 	.short	0x0060
        /*0094*/ 	.byte	0x00, 0xf5, 0x21, 0x00


	//----- nvinfo : EIATTR_KPARAM_INFO
	.align		4
.L_145:
        /*0098*/ 	.byte	0x04, 0x17
        /*009a*/ 	.short	(.L_147 - .L_146)
.L_146:
        /*009c*/ 	.word	0x00000000
        /*00a0*/ 	.short	0x000b
        /*00a2*/ 	.short	0x0058
        /*00a4*/ 	.byte	0x00, 0xf5, 0x21, 0x00


	//----- nvinfo : EIATTR_KPARAM_INFO
	.align		4
.L_147:
        /*00a8*/ 	.byte	0x04, 0x17
        /*00aa*/ 	.short	(.L_149 - .L_148)
.L_148:
        /*00ac*/ 	.word	0x00000000
        /*00b0*/ 	.short	0x000a
        /*00b2*/ 	.short	0x0050
        /*00b4*/ 	.byte	0x00, 0xf5, 0x21, 0x00


	//----- nvinfo : EIATTR_KPARAM_INFO
	.align		4
.L_149:
        /*00b8*/ 	.byte	0x04, 0x17
        /*00ba*/ 	.short	(.L_151 - .L_150)
.L_150:
        /*00bc*/ 	.word	0x00000000
        /*00c0*/ 	.short	0x0009
        /*00c2*/ 	.short	0x0048
        /*00c4*/ 	.byte	0x00, 0xf5, 0x21, 0x00


	//----- nvinfo : EIATTR_KPARAM_INFO
	.align		4
.L_151:
        /*00c8*/ 	.byte	0x04, 0x17
        /*00ca*/ 	.short	(.L_153 - .L_152)
.L_152:
        /*00cc*/ 	.word	0x00000000
        /*00d0*/ 	.short	0x0008
        /*00d2*/ 	.short	0x0040
        /*00d4*/ 	.byte	0x00, 0xf5, 0x21, 0x00


	//----- nvinfo : EIATTR_KPARAM_INFO
	.align		4
.L_153:
        /*00d8*/ 	.byte	0x04, 0x17
        /*00da*/ 	.short	(.L_155 - .L_154)
.L_154:
        /*00dc*/ 	.word	0x00000000
        /*00e0*/ 	.short	0x0007
        /*00e2*/ 	.short	0x0038
        /*00e4*/ 	.byte	0x00, 0xf5, 0x21, 0x00


	//----- nvinfo : EIATTR_KPARAM_INFO
	.align		4
.L_155:
        /*00e8*/ 	.byte	0x04, 0x17
        /*00ea*/ 	.short	(.L_157 - .L_156)
.L_156:
        /*00ec*/ 	.word	0x00000000
        /*00f0*/ 	.short	0x0006
        /*00f2*/ 	.short	0x0030
        /*00f4*/ 	.byte	0x00, 0xf5, 0x21, 0x00


	//----- nvinfo : EIATTR_KPARAM_INFO
	.align		4
.L_157:
        /*00f8*/ 	.byte	0x04, 0x17
        /*00fa*/ 	.short	(.L_159 - .L_158)
.L_158:
        /*00fc*/ 	.word	0x00000000
        /*0100*/ 	.short	0x0005
        /*0102*/ 	.short	0x0028
        /*0104*/ 	.byte	0x00, 0xf5, 0x21, 0x00


	//----- nvinfo : EIATTR_KPARAM_INFO
	.align		4
.L_159:
        /*0108*/ 	.byte	0x04, 0x17
        /*010a*/ 	.short	(.L_161 - .L_160)
.L_160:
        /*010c*/ 	.word	0x00000000
        /*0110*/ 	.short	0x0004
        /*0112*/ 	.short	0x0020
        /*0114*/ 	.byte	0x00, 0xf5, 0x21, 0x00


	//----- nvinfo : EIATTR_KPARAM_INFO
	.align		4
.L_161:
        /*0118*/ 	.byte	0x04, 0x17
        /*011a*/ 	.short	(.L_163 - .L_162)
.L_162:
        /*011c*/ 	.word	0x00000000
        /*0120*/ 	.short	0x0003
        /*0122*/ 	.short	0x0018
        /*0124*/ 	.byte	0x00, 0xf5, 0x21, 0x00


	//----- nvinfo : EIATTR_KPARAM_INFO
	.align		4
.L_163:
        /*0128*/ 	.byte	0x04, 0x17
        /*012a*/ 	.short	(.L_165 - .L_164)
.L_164:
        /*012c*/ 	.word	0x00000000
        /*0130*/ 	.short	0x0002
        /*0132*/ 	.short	0x0010
        /*0134*/ 	.byte	0x00, 0xf5, 0x21, 0x00


	//----- nvinfo : EIATTR_KPARAM_INFO
	.align		4
.L_165:
        /*0138*/ 	.byte	0x04, 0x17
        /*013a*/ 	.short	(.L_167 - .L_166)
.L_166:
        /*013c*/ 	.word	0x00000000
        /*0140*/ 	.short	0x0001
        /*0142*/ 	.short	0x0008
        /*0144*/ 	.byte	0x00, 0xf5, 0x21, 0x00


	//----- nvinfo : EIATTR_KPARAM_INFO
	.align		4
.L_167:
        /*0148*/ 	.byte	0x04, 0x17
        /*014a*/ 	.short	(.L_169 - .L_168)
.L_168:
        /*014c*/ 	.word	0x00000000
        /*0150*/ 	.short	0x0000
        /*0152*/ 	.short	0x0000
        /*0154*/ 	.byte	0x00, 0xf5, 0x21, 0x00


	//----- nvinfo : EIATTR_SPARSE_MMA_MASK
	.align		4
.L_169:
        /*0158*/ 	.byte	0x03, 0x50
        /*015a*/ 	.short	0x0000


	//----- nvinfo : EIATTR_MAXREG_COUNT
	.align		4
        /*015c*/ 	.byte	0x03, 0x1b
        /*015e*/ 	.short	0x00ff


	//----- nvinfo : EIATTR_NUM_BARRIERS
	.align		4
        /*0160*/ 	.byte	0x02, 0x4c
        /*0162*/ 	.byte	0x01
	.zero		1


	//----- nvinfo : EIATTR_MERCURY_ISA_VERSION
	.align		4
        /*0164*/ 	.byte	0x03, 0x5f
        /*0166*/ 	.short	0x0101


	//----- nvinfo : EIATTR_VRC_CTA_INIT_COUNT
	.align		4
        /*0168*/ 	.byte	0x02, 0x4a
	.zero		1
	.zero		1


	//----- nvinfo : EIATTR_EXIT_INSTR_OFFSETS
	.align		4
        /*016c*/ 	.byte	0x04, 0x1c
        /*016e*/ 	.short	(.L_171 - .L_170)


	//   ....[0]....
.L_170:
        /*0170*/ 	.word	0x00000100


	//   ....[1]....
        /*0174*/ 	.word	0x000029f0


	//----- nvinfo : EIATTR_CRS_STACK_SIZE
	.align		4
.L_171:
        /*0178*/ 	.byte	0x04, 0x1e
        /*017a*/ 	.short	(.L_173 - .L_172)
.L_172:
        /*017c*/ 	.word	0x00000000


	//----- nvinfo : EIATTR_CBANK_PARAM_SIZE
	.align		4
.L_173:
        /*0180*/ 	.byte	0x03, 0x19
        /*0182*/ 	.short	0x00a4


	//----- nvinfo : EIATTR_PARAM_CBANK
	.align		4
        /*0184*/ 	.byte	0x04, 0x0a
        /*0186*/ 	.short	(.L_175 - .L_174)
	.align		4
.L_174:
        /*0188*/ 	.word	index@(.nv.constant0._Z26gateValueComputation_Cond0PdS_S_S_S_S_S_S_S_S_S_S_S_S_S_S_S_S_S_S_i)
        /*018c*/ 	.short	0x0380
        /*018e*/ 	.short	0x00a4


	//----- nvinfo : EIATTR_SW_WAR
	.align		4
.L_175:
        /*0190*/ 	.byte	0x04, 0x36
        /*0192*/ 	.short	(.L_177 - .L_176)
.L_176:
        /*0194*/ 	.word	0x00000008
.L_177:


//--------------------- .nv.info._Z22gpu_matrixVectorMultWXPdS_S_ii --------------------------
	.section	.nv.info._Z22gpu_matrixVectorMultWXPdS_S_ii,"",@"SHT_CUDA_INFO"
	.sectionflags	@""
	.align	4


	//----- nvinfo : EIATTR_CUDA_API_VERSION
	.align		4
        /*0000*/ 	.byte	0x04, 0x37
        /*0002*/ 	.short	(.L_179 - .L_178)
.L_178:
        /*0004*/ 	.word	0x00000082


	//----- nvinfo : EIATTR_KPARAM_INFO
	.align		4
.L_179:
        /*0008*/ 	.byte	0x04, 0x17
        /*000a*/ 	.short	(.L_181 - .L_180)
.L_180:
        /*000c*/ 	.word	0x00000000
        /*0010*/ 	.short	0x0004
        /*0012*/ 	.short	0x001c
        /*0014*/ 	.byte	0x00, 0xf0, 0x11, 0x00


	//----- nvinfo : EIATTR_KPARAM_INFO
	.align		4
.L_181:
        /*0018*/ 	.byte	0x04, 0x17
        /*001a*/ 	.short	(.L_183 - .L_182)
.L_182:
        /*001c*/ 	.word	0x00000000
        /*0020*/ 	.short	0x0003
        /*0022*/ 	.short	0x0018
        /*0024*/ 	.byte	0x00, 0xf0, 0x11, 0x00


	//----- nvinfo : EIATTR_KPARAM_INFO
	.align		4
.L_183:
        /*0028*/ 	.byte	0x04, 0x17
        /*002a*/ 	.short	(.L_185 - .L_184)
.L_184:
        /*002c*/ 	.word	0x00000000
        /*0030*/ 	.short	0x0002
        /*0032*/ 	.short	0x0010
        /*0034*/ 	.byte	0x00, 0xf5, 0x21, 0x00


	//----- nvinfo : EIATTR_KPARAM_INFO
	.align		4
.L_185:
        /*0038*/ 	.byte	0x04, 0x17
        /*003a*/ 	.short	(.L_187 - .L_186)
.L_186:
        /*003c*/ 	.word	0x00000000
        /*0040*/ 	.short	0x0001
        /*0042*/ 	.short	0x0008
        /*0044*/ 	.byte	0x00, 0xf5, 0x21, 0x00


	//----- nvinfo : EIATTR_KPARAM_INFO
	.align		4
.L_187:
        /*0048*/ 	.byte	0x04, 0x17
        /*004a*/ 	.short	(.L_189 - .L_188)
.L_188:
        /*004c*/ 	.word	0x00000000
        /*0050*/ 	.short	0x0000
        /*0052*/ 	.short	0x0000
        /*0054*/ 	.byte	0x00, 0xf5, 0x21, 0x00


	//----- nvinfo : EIATTR_SPARSE_MMA_MASK
	.align		4
.L_189:
        /*0058*/ 	.byte	0x03, 0x50
        /*005a*/ 	.short	0x0000


	//----- nvinfo : EIATTR_MAXREG_COUNT
	.align		4
        /*005c*/ 	.byte	0x03, 0x1b
        /*005e*/ 	.short	0x00ff


	//----- nvinfo : EIATTR_MERCURY_ISA_VERSION
	.align		4
        /*0060*/ 	.byte	0x03, 0x5f
        /*0062*/ 	.short	0x0101


	//----- nvinfo : EIATTR_VRC_CTA_INIT_COUNT
	.align		4
        /*0064*/ 	.byte	0x02, 0x4a
	.zero		1
	.zero		1


	//----- nvinfo : EIATTR_EXIT_INSTR_OFFSETS
	.align		4
        /*0068*/ 	.byte	0x04, 0x1c
        /*006a*/ 	.short	(.L_191 - .L_190)


	//   ....[0]....
.L_190:
        /*006c*/ 	.word	0x000000d0


	//   ....[1]....
        /*0070*/ 	.word	0x00000b20


	//----- nvinfo : EIATTR_CBANK_PARAM_SIZE
	.align		4
.L_191:
        /*0074*/ 	.byte	0x03, 0x19
        /*0076*/ 	.short	0x0020


	//----- nvinfo : EIATTR_PARAM_CBANK
	.align		4
        /*0078*/ 	.byte	0x04, 0x0a
        /*007a*/ 	.short	(.L_193 - .L_192)
	.align		4
.L_192:
        /*007c*/ 	.word	index@(.nv.constant0._Z22gpu_matrixVectorMultWXPdS_S_ii)
        /*0080*/ 	.short	0x0380
        /*0082*/ 	.short	0x0020


	//----- nvinfo : EIATTR_SW_WAR
	.align		4
.L_193:
        /*0084*/ 	.byte	0x04, 0x36
        /*0086*/ 	.short	(.L_195 - .L_194)
.L_194:
        /*0088*/ 	.word	0x00000008
.L_195:


//--------------------- .nv.callgraph             --------------------------
	.section	.nv.callgraph,"",@"SHT_CUDA_CALLGRAPH"
	.align	4
	.sectionentsize	8
	.align		4
        /*0000*/ 	.word	0x00000000
	.align		4
        /*0004*/ 	.word	0xffffffff
	.align		4
        /*0008*/ 	.word	0x00000000
	.align		4
        /*000c*/ 	.word	0xfffffffe
	.align		4
        /*0010*/ 	.word	0x00000000
	.align		4
        /*0014*/ 	.word	0xfffffffd
	.align		4
        /*0018*/ 	.word	0x00000000
	.align		4
        /*001c*/ 	.word	0xfffffffc


//--------------------- .text._Z26gateValueComputation_Cond1PdS_S_S_S_S_S_S_S_S_S_S_S_S_S_S_S_S_S_S_i --------------------------
	.section	.text._Z26gateValueComputation_Cond1PdS_S_S_S_S_S_S_S_S_S_S_S_S_S_S_S_S_S_S_i,"ax",@progbits
	.align	128
        .global         _Z26gateValueComputation_Cond1PdS_S_S_S_S_S_S_S_S_S_S_S_S_S_S_S_S_S_S_i
        .type           _Z26gateValueComputation_Cond1PdS_S_S_S_S_S_S_S_S_S_S_S_S_S_S_S_S_S_S_i,@function
        .size           _Z26gateValueComputation_Cond1PdS_S_S_S_S_S_S_S_S_S_S_S_S_S_S_S_S_S_S_i,(.L_x_108 - _Z26gateValueComputation_Cond1PdS_S_S_S_S_S_S_S_S_S_S_S_S_S_S_S_S_S_S_i)
        .other          _Z26gateValueComputation_Cond1PdS_S_S_S_S_S_S_S_S_S_S_S_S_S_S_S_S_S_S_i,@"STO_CUDA_ENTRY STV_DEFAULT"
_Z26gateValueComputation_Cond1PdS_S_S_S_S_S_S_S_S_S_S_S_S_S_S_S_S_S_S_i:
.text._Z26gateValueComputation_Cond1PdS_S_S_S_S_S_S_S_S_S_S_S_S_S_S_S_S_S_S_i:
[----:B------:R-:W-:Y:S01]  /*0000*/  LDC R1, c[0x0][0x37c] ;  /* 0x0000df00ff017b82 */ /* 0x000fe20000000800 */
[----:B------:R-:W0:Y:S07]  /*0010*/  S2R R3, SR_TID.X ;  /* 0x0000000000037919 */ /* 0x000e2e0000002100 */
[----:B------:R-:W0:Y:S08]  /*0020*/  S2UR UR4, SR_CTAID.X ;  /* 0x00000000000479c3 */ /* 0x000e300000002500 */
[----:B------:R-:W0:Y:S08]  /*0030*/  LDC R2, c[0x0][0x360] ;  /* 0x0000d800ff027b82 */ /* 0x000e300000000800 */
[----:B------:R-:W1:Y:S01]  /*0040*/  LDC R4, c[0x0][0x420] ;  /* 0x00010800ff047b82 */ /* 0x000e620000000800 */
[----:B0-----:R-:W-:-:S05]  /*0050*/  IMAD R2, R2, UR4, R3 ;  /* 0x0000000402027c24 */ /* 0x001fca000f8e0203 */
[----:B------:R-:W-:Y:S02]  /*0060*/  ISETP.NE.AND P0, PT, R2, RZ, PT ;  /* 0x000000ff0200720c */ /* 0x000fe40003f05270 */
[----:B-1----:R-:W-:-:S11]  /*0070*/  ISETP.GE.AND P1, PT, R4, 0x2, PT ;  /* 0x000000020400780c */ /* 0x002fd60003f26270 */
[----:B------:R-:W0:Y:S01]  /*0080*/  @!P0 S2R R3, SR_CgaCtaId ;  /* 0x0000000000038919 */ /* 0x000e220000008800 */
[----:B------:R-:W-:-:S04]  /*0090*/  @!P0 MOV R0, 0x400 ;  /* 0x0000040000008802 */ /* 0x000fc80000000f00 */
[----:B0-----:R-:W-:-:S05]  /*00a0*/  @!P0 LEA R0, R3, R0, 0x18 ;  /* 0x0000000003008211 */ /* 0x001fca00078ec0ff */
[----:B------:R0:W-:Y:S04]  /*00b0*/  @!P0 STS.128 [R0], RZ ;  /* 0x000000ff00008388 */ /* 0x0001e80000000c00 */
[----:B------:R0:W-:Y:S04]  /*00c0*/  @!P0 STS.128 [R0+0x10], RZ ;  /* 0x000010ff00008388 */ /* 0x0001e80000000c00 */
[----:B------:R0:W-:Y:S04]  /*00d0*/  @!P0 STS.128 [R0+0x20], RZ ;  /* 0x000020ff00008388 */ /* 0x0001e80000000c00 */
[----:B------:R0:W-:Y:S01]  /*00e0*/  @!P0 STS.128 [R0+0x30], RZ ;  /* 0x000030ff00008388 */ /* 0x0001e20000000c00 */
[----:B------:R-:W-:Y:S06]  /*00f0*/  BAR.SYNC.DEFER_BLOCKING 0x0 ;  /* 0x0000000000007b1d */ /* 0x000fec0000010000 */
[----:B------:R-:W-:Y:S05]  /*0100*/  @!P1 EXIT ;  /* 0x000000000000994d */ /* 0x000fea0003800000 */
[----:B------:R-:W1:Y:S01]  /*0110*/  LDC.64 R10, c[0x0][0x380] ;  /* 0x0000e000ff0a7b82 */ /* 0x000e620000000a00 */
[----:B------:R-:W-:Y:S01]  /*0120*/  LOP3.LUT R3, RZ, R2, RZ, 0x33, !PT ;  /* 0x00000002ff037212 */ /* 0x000fe200078e33ff */
[----:B0-----:R-:W-:Y:S01]  /*0130*/  VIADD R0, R4, 0xfffffffe ;  /* 0xfffffffe04007836 */ /* 0x001fe20000000000 */
[----:B------:R-:W0:Y:S03]  /*0140*/  LDCU.64 UR6, c[0x0][0x358] ;  /* 0x00006b00ff0677ac */ /* 0x000e260008000a00 */
[----:B------:R-:W-:Y:S02]  /*0150*/  IMAD.IADD R3, R3, 0x1, R4 ;  /* 0x0000000103037824 */ /* 0x000fe400078e0204 */
[----:B------:R-:W2:Y:S02]  /*0160*/  LDC.64 R6, c[0x0][0x418] ;  /* 0x00010600ff067b82 */ /* 0x000ea40000000a00 */
[----:B-1----:R-:W-:-:S04]  /*0170*/  IMAD.WIDE.U32 R10, R3, 0x8, R10 ;  /* 0x00000008030a7825 */ /* 0x002fc800078e000a */
[----:B0-2---:R-:W-:-:S07]  /*0180*/  IMAD.WIDE.U32 R6, R3, 0x8, R6 ;  /* 0x0000000803067825 */ /* 0x005fce00078e0006 */
.L_x_30:
[----:B------:R-:W-:Y:S01]  /*0190*/  ISETP.GE.AND P0, PT, R0, R3, PT ;  /* 0x000000030000720c */ /* 0x000fe20003f06270 */
[----:B------:R-:W-:-:S12]  /*01a0*/  BSSY.RECONVERGENT B0, `(.L_x_0) ;  /* 0x0000059000007945 */ /* 0x000fd80003800200 */
[----:B--2---:R-:W-:Y:S05]  /*01b0*/  @P0 BRA `(.L_x_1) ;  /* 0x00000004005c0947 */ /* 0x004fea0003800000 */
[----:B------:R-:W0:Y:S01]  /*01c0*/  LDC.64 R12, c[0x0][0x390] ;  /* 0x0000e400ff0c7b82 */ /* 0x000e220000000a00 */
[----:B------:R-:W1:Y:S01]  /*01d0*/  LDCU UR4, c[0x0][0x420] ;  /* 0x00008400ff0477ac */ /* 0x000e620008000800 */
[----:B------:R-:W2:Y:S04]  /*01e0*/  LDG.E.64 R18, desc[UR6][R10.64] ;  /* 0x000000060a127981 */ /* 0x000ea8000c1e1b00 */
[----:B------:R3:W5:Y:S01]  /*01f0*/  LDG.E.64 R8, desc[UR6][R6.64] ;  /* 0x0000000606087981 */ /* 0x000762000c1e1b00 */
[----:B-1----:R-:W-:-:S04]  /*0200*/  IMAD R16, R0, UR4, R3 ;  /* 0x0000000400107c24 */ /* 0x002fc8000f8e0203 */
[----:B0-----:R-:W-:-:S05]  /*0210*/  IMAD.WIDE R12, R16, 0x8, R12 ;  /* 0x00000008100c7825 */ /* 0x001fca00078e020c */
[----:B------:R-:W2:Y:S01]  /*0220*/  LDG.E.64 R20, desc[UR6][R12.64] ;  /* 0x000000060c147981 */ /* 0x000ea2000c1e1b00 */
[----:B------:R-:W0:Y:S01]  /*0230*/  S2R R4, SR_CgaCtaId ;  /* 0x0000000000047919 */ /* 0x000e220000008800 */
[----:B------:R-:W-:Y:S01]  /*0240*/  MOV R5, 0x400 ;  /* 0x0000040000057802 */ /* 0x000fe20000000f00 */
[----:B------:R-:W-:Y:S03]  /*0250*/  BSSY.RECONVERGENT B1, `(.L_x_2) ;  /* 0x0000007000017945 */ /* 0x000fe60003800200 */
[----:B0-----:R-:W-:Y:S01]  /*0260*/  LEA R17, R4, R5, 0x18 ;  /* 0x0000000504117211 */ /* 0x001fe200078ec0ff */
[----:B--23--:R-:W-:-:S11]  /*0270*/  DMUL R22, R18, R20 ;  /* 0x0000001412167228 */ /* 0x00cfd60000000000 */
.L_x_3:
[----:B------:R-:W0:Y:S02]  /*0280*/  LDS.64 R12, [R17] ;  /* 0x00000000110c7984 */ /* 0x000e240000000a00 */
[----:B0-----:R-:W-:-:S07]  /*0290*/  DADD R14, R22, R12 ;  /* 0x00000000160e7229 */ /* 0x001fce000000000c */
[----:B------:R-:W0:Y:S02]  /*02a0*/  ATOMS.CAST.SPIN.64 P0, [R17], R12, R14 ;  /* 0x0000000c1100758d */ /* 0x000e24000180040e */
[----:B0-----:R-:W-:Y:S05]  /*02b0*/  @!P0 BRA `(.L_x_3) ;  /* 0xfffffffc00f08947 */ /* 0x001fea000383ffff */
[----:B------:R-:W-:Y:S05]  /*02c0*/  BSYNC.RECONVERGENT B1 ;  /* 0x0000000000017941 */ /* 0x000fea0003800200 */
.L_x_2:
[----:B------:R-:W-:Y:S01]  /*02d0*/  VIADD R13, R5, 0x20 ;  /* 0x00000020050d7836 */ /* 0x000fe20000000000 */
[----:B-----5:R-:W-:Y:S01]  /*02e0*/  DMUL R20, R8, R20 ;  /* 0x0000001408147228 */ /* 0x020fe20000000000 */
[----:B------:R-:W-:Y:S03]  /*02f0*/  BSSY.RECONVERGENT B1, `(.L_x_4) ;  /* 0x0000006000017945 */ /* 0x000fe60003800200 */
[----:B------:R-:W-:-:S07]  /*0300*/  LEA R17, R4, R13, 0x18 ;  /* 0x0000000d04117211 */ /* 0x000fce00078ec0ff */
.L_x_5:
[----:B------:R-:W0:Y:S02]  /*0310*/  LDS.64 R12, [R17] ;  /* 0x00000000110c7984 */ /* 0x000e240000000a00 */
[----:B0-----:R-:W-:-:S07]  /*0320*/  DADD R14, R20, R12 ;  /* 0x00000000140e7229 */ /* 0x001fce000000000c */
[----:B------:R-:W0:Y:S02]  /*0330*/  ATOMS.CAST.SPIN.64 P0, [R17], R12, R14 ;  /* 0x0000000c1100758d */ /* 0x000e24000180040e */
[----:B0-----:R-:W-:Y:S05]  /*0340*/  @!P0 BRA `(.L_x_5) ;  /* 0xfffffffc00f08947 */ /* 0x001fea000383ffff */
[----:B------:R-:W-:Y:S05]  /*0350*/  BSYNC.RECONVERGENT B1 ;  /* 0x0000000000017941 */ /* 0x000fea0003800200 */
.L_x_4:
[----:B------:R-:W0:Y:S02]  /*0360*/  LDC.64 R12, c[0x0][0x398] ;  /* 0x0000e600ff0c7b82 */ /* 0x000e240000000a00 */
[----:B0-----:R-:W-:-:S05]  /*0370*/  IMAD.WIDE R12, R16, 0x8, R12 ;  /* 0x00000008100c7825 */ /* 0x001fca00078e020c */
[----:B------:R-:W2:Y:S01]  /*0380*/  LDG.E.64 R20, desc[UR6][R12.64] ;  /* 0x000000060c147981 */ /* 0x000ea2000c1e1b00 */
[----:B------:R-:W-:Y:S01]  /*0390*/  IADD3 R15, PT, PT, R5, 0x8, RZ ;  /* 0x00000008050f7810 */ /* 0x000fe20007ffe0ff */
[----:B------:R-:W-:Y:S03]  /*03a0*/  BSSY.RECONVERGENT B1, `(.L_x_6) ;  /* 0x0000007000017945 */ /* 0x000fe60003800200 */
[----:B------:R-:W-:Y:S01]  /*03b0*/  LEA R17, R4, R15, 0x18 ;  /* 0x0000000f04117211 */ /* 0x000fe200078ec0ff */
[----:B--2---:R-:W-:-:S11]  /*03c0*/  DMUL R22, R18, R20 ;  /* 0x0000001412167228 */ /* 0x004fd60000000000 */
.L_x_7:
[----:B------:R-:W0:Y:S02]  /*03d0*/  LDS.64 R12, [R17] ;  /* 0x00000000110c7984 */ /* 0x000e240000000a00 */
[----:B0-----:R-:W-:-:S07]  /*03e0*/  DADD R14, R22, R12 ;  /* 0x00000000160e7229 */ /* 0x001fce000000000c */
[----:B------:R-:W0:Y:S02]  /*03f0*/  ATOMS.CAST.SPIN.64 P0, [R17], R12, R14 ;  /* 0x0000000c1100758d */ /* 0x000e24000180040e */
[----:B0-----:R-:W-:Y:S05]  /*0400*/  @!P0 BRA `(.L_x_7) ;  /* 0xfffffffc00f08947 */ /* 0x001fea000383ffff */
[----:B------:R-:W-:Y:S05]  /*0410*/  BSYNC.RECONVERGENT B1 ;  /* 0x0000000000017941 */ /* 0x000fea0003800200 */
.L_x_6:
[----:B------:R-:W-:Y:S01]  /*0420*/  VIADD R13, R5, 0x28 ;  /* 0x00000028050d7836 */ /* 0x000fe20000000000 */
[----:B------:R-:W-:Y:S01]  /*0430*/  DMUL R20, R8, R20 ;  /* 0x0000001408147228 */ /* 0x000fe20000000000 */
[----:B------:R-:W-:Y:S03]  /*0440*/  BSSY.RECONVERGENT B1, `(.L_x_8) ;  /* 0x0000006000017945 */ /* 0x000fe60003800200 */
[----:B------:R-:W-:-:S07]  /*0450*/  LEA R17, R4, R13, 0x18 ;  /* 0x0000000d04117211 */ /* 0x000fce00078ec0ff */
.L_x_9:
[----:B------:R-:W0:Y:S02]  /*0460*/  LDS.64 R12, [R17] ;  /* 0x00000000110c7984 */ /* 0x000e240000000a00 */
[----:B0-----:R-:W-:-:S07]  /*0470*/  DADD R14, R20, R12 ;  /* 0x00000000140e7229 */ /* 0x001fce000000000c */
[----:B------:R-:W0:Y:S02]  /*0480*/  ATOMS.CAST.SPIN.64 P0, [R17], R12, R14 ;  /* 0x0000000c1100758d */ /* 0x000e24000180040e */
[----:B0-----:R-:W-:Y:S05]  /*0490*/  @!P0 BRA `(.L_x_9) ;  /* 0xfffffffc00f08947 */ /* 0x001fea000383ffff */
[----:B------:R-:W-:Y:S05]  /*04a0*/  BSYNC.RECONVERGENT B1 ;  /* 0x0000000000017941 */ /* 0x000fea0003800200 */
.L_x_8:
[----:B------:R-:W0:Y:S02]  /*04b0*/  LDC.64 R12, c[0x0][0x3a0] ;  /* 0x0000e800ff0c7b82 */ /* 0x000e240000000a00 */
[----:B0-----:R-:W-:-:S05]  /*04c0*/  IMAD.WIDE R12, R16, 0x8, R12 ;  /* 0x00000008100c7825 */ /* 0x001fca00078e020c */
[----:B------:R-:W2:Y:S01]  /*04d0*/  LDG.E.64 R20, desc[UR6][R12.64] ;  /* 0x000000060c147981 */ /* 0x000ea2000c1e1b00 */
[----:B------:R-:W-:Y:S01]  /*04e0*/  VIADD R15, R5, 0x10 ;  /* 0x00000010050f7836 */ /* 0x000fe20000000000 */
[----:B------:R-:W-:Y:S04]  /*04f0*/  BSSY.RECONVERGENT B1, `(.L_x_10) ;  /* 0x0000007000017945 */ /* 0x000fe80003800200 */
[----:B------:R-:W-:Y:S01]  /*0500*/  LEA R17, R4, R15, 0x18 ;  /* 0x0000000f04117211 */ /* 0x000fe200078ec0ff */
[----:B--2---:R-:W-:-:S11]  /*0510*/  DMUL R22, R18, R20 ;  /* 0x0000001412167228 */ /* 0x004fd60000000000 */
.L_x_11:
[----:B------:R-:W0:Y:S02]  /*0520*/  LDS.64 R12, [R17] ;  /* 0x00000000110c7984 */ /* 0x000e240000000a00 */
[----:B0-----:R-:W-:-:S07]  /*0530*/  DADD R14, R22, R12 ;  /* 0x00000000160e7229 */ /* 0x001fce000000000c */
[----:B------:R-:W0:Y:S02]  /*0540*/  ATOMS.CAST.SPIN.64 P0, [R17], R12, R14 ;  /* 0x0000000c1100758d */ /* 0x000e24000180040e */
[----:B0-----:R-:W-:Y:S05]  /*0550*/  @!P0 BRA `(.L_x_11) ;  /* 0xfffffffc00f08947 */ /* 0x001fea000383ffff */
[----:B------:R-:W-:Y:S05]  /*0560*/  BSYNC.RECONVERGENT B1 ;  /* 0x0000000000017941 */ /* 0x000fea0003800200 */
.L_x_10:
[----:B------:R-:W-:Y:S01]  /*0570*/  VIADD R13, R5, 0x30 ;  /* 0x00000030050d7836 */ /* 0x000fe20000000000 */
[----:B------:R-:W-:Y:S01]  /*0580*/  DMUL R20, R8, R20 ;  /* 0x0000001408147228 */ /* 0x000fe20000000000 */
[----:B------:R-:W-:Y:S03]  /*0590*/  BSSY.RECONVERGENT B1, `(.L_x_12) ;  /* 0x0000006000017945 */ /* 0x000fe60003800200 */
[----:B------:R-:W-:-:S07]  /*05a0*/  LEA R17, R4, R13, 0x18 ;  /* 0x0000000d04117211 */ /* 0x000fce00078ec0ff */
.L_x_13:
[----:B------:R-:W0:Y:S02]  /*05b0*/  LDS.64 R12, [R17] ;  /* 0x00000000110c7984 */ /* 0x000e240000000a00 */
[----:B0-----:R-:W-:-:S07]  /*05c0*/  DADD R14, R20, R12 ;  /* 0x00000000140e7229 */ /* 0x001fce000000000c */
[----:B------:R-:W0:Y:S02]  /*05d0*/  ATOMS.CAST.SPIN.64 P0, [R17], R12, R14 ;  /* 0x0000000c1100758d */ /* 0x000e24000180040e */
[----:B0-----:R-:W-:Y:S05]  /*05e0*/  @!P0 BRA `(.L_x_13) ;  /* 0xfffffffc00f08947 */ /* 0x001fea000383ffff */
[----:B------:R-:W-:Y:S05]  /*05f0*/  BSYNC.RECONVERGENT B1 ;  /* 0x0000000000017941 */ /* 0x000fea0003800200 */
.L_x_12:
[----:B------:R-:W0:Y:S02]  /*0600*/  LDC.64 R12, c[0x0][0x3a8] ;  /* 0x0000ea00ff0c7b82 */ /* 0x000e240000000a00 */
[----:B0-----:R-:W-:-:S06]  /*0610*/  IMAD.WIDE R16, R16, 0x8, R12 ;  /* 0x0000000810107825 */ /* 0x001fcc00078e020c */
[----:B------:R-:W2:Y:S01]  /*0620*/  LDG.E.64 R16, desc[UR6][R16.64] ;  /* 0x0000000610107981 */ /* 0x000ea2000c1e1b00 */
[----:B------:R-:W-:Y:S01]  /*0630*/  IADD3 R13, PT, PT, R5, 0x18, RZ ;  /* 0x00000018050d7810 */ /* 0x000fe20007ffe0ff */
[----:B------:R-:W-:Y:S03]  /*0640*/  BSSY.RECONVERGENT B1, `(.L_x_14) ;  /* 0x0000007000017945 */ /* 0x000fe60003800200 */
[----:B------:R-:W-:Y:S01]  /*0650*/  LEA R21, R4, R13, 0x18 ;  /* 0x0000000d04157211 */ /* 0x000fe200078ec0ff */
[----:B--2---:R-:W-:-:S11]  /*0660*/  DMUL R18, R18, R16 ;  /* 0x0000001012127228 */ /* 0x004fd60000000000 */
.L_x_15:
[----:B------:R-:W0:Y:S02]  /*0670*/  LDS.64 R12, [R21] ;  /* 0x00000000150c7984 */ /* 0x000e240000000a00 */
[----:B0-----:R-:W-:-:S07]  /*0680*/  DADD R14, R18, R12 ;  /* 0x00000000120e7229 */ /* 0x001fce000000000c */
[----:B------:R-:W0:Y:S02]  /*0690*/  ATOMS.CAST.SPIN.64 P0, [R21], R12, R14 ;  /* 0x0000000c1500758d */ /* 0x000e24000180040e */
[----:B0-----:R-:W-:Y:S05]  /*06a0*/  @!P0 BRA `(.L_x_15) ;  /* 0xfffffffc00f08947 */ /* 0x001fea000383ffff */
[----:B------:R-:W-:Y:S05]  /*06b0*/  BSYNC.RECONVERGENT B1 ;  /* 0x0000000000017941 */ /* 0x000fea0003800200 */
.L_x_14:
[----:B------:R-:W-:Y:S01]  /*06c0*/  VIADD R5, R5, 0x38 ;  /* 0x0000003805057836 */ /* 0x000fe20000000000 */
[----:B------:R-:W-:-:S04]  /*06d0*/  DMUL R8, R8, R16 ;  /* 0x0000001008087228 */ /* 0x000fc80000000000 */
[----:B------:R-:W-:-:S07]  /*06e0*/  LEA R5, R4, R5, 0x18 ;  /* 0x0000000504057211 */ /* 0x000fce00078ec0ff */
.L_x_16:
[----:B------:R-:W0:Y:S02]  /*06f0*/  LDS.64 R12, [R5] ;  /* 0x00000000050c7984 */ /* 0x000e240000000a00 */
[----:B0-----:R-:W-:-:S07]  /*0700*/  DADD R14, R8, R12 ;  /* 0x00000000080e7229 */ /* 0x001fce000000000c */
[----:B------:R-:W0:Y:S02]  /*0710*/  ATOMS.CAST.SPIN.64 P0, [R5], R12, R14 ;  /* 0x0000000c0500758d */ /* 0x000e24000180040e */
[----:B0-----:R-:W-:Y:S05]  /*0720*/  @!P0 BRA `(.L_x_16) ;  /* 0xfffffffc00f08947 */ /* 0x001fea000383ffff */
.L_x_1:
[----:B------:R-:W-:Y:S05]  /*0730*/  BSYNC.RECONVERGENT B0 ;  /* 0x0000000000007941 */ /* 0x000fea0003800200 */
.L_x_0:
[----:B------:R-:W-:Y:S01]  /*0740*/  BAR.SYNC.DEFER_BLOCKING 0x0 ;  /* 0x0000000000007b1d */ /* 0x000fe20000010000 */
[----:B------:R-:W-:-:S05]  /*0750*/  ISETP.NE.AND P0, PT, R2, RZ, PT ;  /* 0x000000ff0200720c */ /* 0x000fca0003f05270 */
[----:B------:R-:W-:Y:S08]  /*0760*/  BSSY.RECONVERGENT B0, `(.L_x_17) ;  /* 0x00001dd000007945 */ /* 0x000ff00003800200 */
[----:B------:R-:W-:Y:S05]  /*0770*/  @P0 BRA `(.L_x_18) ;  /* 0x0000001c006c0947 */ /* 0x000fea0003800000 */
[----:B------:R-:W0:Y:S08]  /*0780*/  LDC.64 R20, c[0x0][0x3f0] ;  /* 0x0000fc00ff147b82 */ /* 0x000e300000000a00 */
[----:B------:R-:W1:Y:S08]  /*0790*/  LDC.64 R28, c[0x0][0x3d0] ;  /* 0x0000f400ff1c7b82 */ /* 0x000e700000000a00 */
[----:B------:R-:W2:Y:S01]  /*07a0*/  LDC.64 R22, c[0x0][0x3b0] ;  /* 0x0000ec00ff167b82 */ /* 0x000ea20000000a00 */
[----:B0-----:R-:W-:-:S07]  /*07b0*/  IMAD.WIDE.U32 R20, R0, 0x8, R20 ;  /* 0x0000000800147825 */ /* 0x001fce00078e0014 */
[----:B------:R-:W0:Y:S01]  /*07c0*/  LDC.64 R8, c[0x0][0x3f8] ;  /* 0x0000fe00ff087b82 */ /* 0x000e220000000a00 */
[----:B------:R-:W3:Y:S01]  /*07d0*/  LDG.E.64 R30, desc[UR6][R20.64] ;  /* 0x00000006141e7981 */ /* 0x000ee2000c1e1b00 */
[----:B-1----:R-:W-:-:S06]  /*07e0*/  IMAD.WIDE.U32 R28, R0, 0x8, R28 ;  /* 0x00000008001c7825 */ /* 0x002fcc00078e001c */
[----:B------:R-:W1:Y:S01]  /*07f0*/  LDC.64 R24, c[0x0][0x3d8] ;  /* 0x0000f600ff187b82 */ /* 0x000e620000000a00 */
[----:B------:R-:W4:Y:S01]  /*0800*/  LDG.E.64 R28, desc[UR6][R28.64] ;  /* 0x000000061c1c7981 */ /* 0x000f22000c1e1b00 */
[----:B--2---:R-:W-:-:S06]  /*0810*/  IMAD.WIDE.U32 R22, R0, 0x8, R22 ;  /* 0x0000000800167825 */ /* 0x004fcc00078e0016 */
[----:B------:R-:W2:Y:S01]  /*0820*/  LDC.64 R26, c[0x0][0x3b8] ;  /* 0x0000ee00ff1a7b82 */ /* 0x000ea20000000a00 */
[----:B------:R-:W4:Y:S01]  /*0830*/  LDG.E.64 R22, desc[UR6][R22.64] ;  /* 0x0000000616167981 */ /* 0x000f22000c1e1b00 */
[----:B0-----:R-:W-:-:S06]  /*0840*/  IMAD.WIDE.U32 R8, R0, 0x8, R8 ;  /* 0x0000000800087825 */ /* 0x001fcc00078e0008 */
[----:B------:R-:W0:Y:S01]  /*0850*/  LDC.64 R4, c[0x0][0x400] ;  /* 0x00010000ff047b82 */ /* 0x000e220000000a00 */
[----:B------:R-:W4:Y:S01]  /*0860*/  LDG.E.64 R18, desc[UR6][R8.64] ;  /* 0x0000000608127981 */ /* 0x000f22000c1e1b00 */
[----:B-1----:R-:W-:-:S06]  /*0870*/  IMAD.WIDE.U32 R24, R0, 0x8, R24 ;  /* 0x0000000800187825 */ /* 0x002fcc00078e0018 */
[----:B------:R-:W4:Y:S01]  /*0880*/  LDG.E.64 R24, desc[UR6][R24.64] ;  /* 0x0000000618187981 */ /* 0x000f22000c1e1b00 */
[----:B--2---:R-:W-:-:S06]  /*0890*/  IMAD.WIDE.U32 R26, R0, 0x8, R26 ;  /* 0x00000008001a7825 */ /* 0x004fcc00078e001a */
[----:B------:R-:W2:Y:S01]  /*08a0*/  LDG.E.64 R26, desc[UR6][R26.64] ;  /* 0x000000061a1a7981 */ /* 0x000ea2000c1e1b00 */
[----:B0-----:R-:W-:-:S05]  /*08b0*/  IMAD.WIDE.U32 R4, R0, 0x8, R4 ;  /* 0x0000000800047825 */ /* 0x001fca00078e0004 */
[----:B------:R0:W5:Y:S01]  /*08c0*/  LDG.E.64 R16, desc[UR6][R4.64] ;  /* 0x0000000604107981 */ /* 0x000162000c1e1b00 */
[----:B------:R-:W1:Y:S01]  /*08d0*/  S2UR UR5, SR_CgaCtaId ;  /* 0x00000000000579c3 */ /* 0x000e620000008800 */
[----:B------:R-:W-:Y:S01]  /*08e0*/  UMOV UR4, 0x400 ;  /* 0x0000040000047882 */ /* 0x000fe20000000000 */
        /* <DEDUP_REMOVED lines=14> */
[----:B-1----:R-:W-:-:S09]  /*09d0*/  ULEA UR4, UR5, UR4, 0x18 ;  /* 0x0000000405047291 */ /* 0x002fd2000f8ec0ff */
[----:B------:R-:W3:Y:S02]  /*09e0*/  LDS.128 R12, [UR4] ;  /* 0x00000004ff0c7984 */ /* 0x000ee40008000c00 */
[----:B---3--:R-:W-:-:S08]  /*09f0*/  DADD R12, R30, R12 ;  /* 0x000000001e0c7229 */ /* 0x008fd0000000000c */
[----:B----4-:R-:W-:Y:S01]  /*0a00*/  DADD R12, R12, R28 ;  /* 0x000000000c0c7229 */ /* 0x010fe2000000001c */
[----:B------:R-:W-:Y:S02]  /*0a10*/  HFMA2 R28, -RZ, RZ, 1323, -4.565715789794921875e-05 ;  /* 0x652b82feff1c7431 */ /* 0x000fe400000001ff */
[----:B------:R-:W-:-:S05]  /*0a20*/  IMAD.MOV.U32 R29, RZ, RZ, 0x3ff71547 ;  /* 0x3ff71547ff1d7424 */ /* 0x000fca00078e00ff */
[----:B------:R-:W-:Y:S01]  /*0a30*/  DADD R22, R12, R22 ;  /* 0x000000000c167229 */ /* 0x000fe20000000016 */
[----:B------:R-:W-:Y:S02]  /*0a40*/  IMAD.MOV.U32 R12, RZ, RZ, 0x652b82fe ;  /* 0x652b82feff0c7424 */ /* 0x000fe400078e00ff */
[----:B------:R-:W-:Y:S01]  /*0a50*/  IMAD.MOV.U32 R13, RZ, RZ, 0x3ff71547 ;  /* 0x3ff71547ff0d7424 */ /* 0x000fe200078e00ff */
[----:B------:R-:W-:-:S05]  /*0a60*/  DADD R18, R18, R14 ;  /* 0x0000000012127229 */ /* 0x000fca000000000e */
[----:B------:R-:W-:-:S03]  /*0a70*/  DFMA R12, R22, -R12, 6.75539944105574400000e+15 ;  /* 0x43380000160c742b */ /* 0x000fc6000000080c */
[----:B------:R-:W-:-:S05]  /*0a80*/  DADD R18, R18, R24 ;  /* 0x0000000012127229 */ /* 0x000fca0000000018 */
[----:B------:R-:W-:-:S03]  /*0a90*/  DADD R14, R12, -6.75539944105574400000e+15 ;  /* 0xc33800000c0e7429 */ /* 0x000fc60000000000 */
[----:B--2---:R-:W-:-:S05]  /*0aa0*/  DADD R18, R18, R26 ;  /* 0x0000000012127229 */ /* 0x004fca000000001a */
[----:B------:R-:W-:Y:S01]  /*0ab0*/  DFMA R24, R14, -UR8, -R22 ;  /* 0x800000080e187c2b */ /* 0x000fe20008000816 */
[----:B------:R-:W-:Y:S02]  /*0ac0*/  IMAD.MOV.U32 R26, RZ, RZ, -0x35dec16 ;  /* 0xfca213eaff1a7424 */ /* 0x000fe400078e00ff */
[----:B------:R-:W-:-:S05]  /*0ad0*/  IMAD.MOV.U32 R27, RZ, RZ, 0x3e928af3 ;  /* 0x3e928af3ff1b7424 */ /* 0x000fca00078e00ff */
[----:B------:R-:W-:Y:S01]  /*0ae0*/  DFMA R14, R14, -UR10, R24 ;  /* 0x8000000a0e0e7c2b */ /* 0x000fe20008000018 */
[----:B------:R-:W-:Y:S01]  /*0af0*/  UMOV UR10, 0x69ce2bdf ;  /* 0x69ce2bdf000a7882 */ /* 0x000fe20000000000 */
[----:B------:R-:W-:Y:S01]  /*0b00*/  DFMA R24, R18, -R28, 6.75539944105574400000e+15 ;  /* 0x433800001218742b */ /* 0x000fe2000000081c */
[----:B------:R-:W-:-:S05]  /*0b10*/  UMOV UR11, 0x3e5ade15 ;  /* 0x3e5ade15000b7882 */ /* 0x000fca0000000000 */
[----:B------:R-:W-:Y:S01]  /*0b20*/  DFMA R26, R14, UR10, R26 ;  /* 0x0000000a0e1a7c2b */ /* 0x000fe2000800001a */
[----:B------:R-:W-:Y:S01]  /*0b30*/  UMOV UR10, 0x62401315 ;  /* 0x62401315000a7882 */ /* 0x000fe20000000000 */
[----:B------:R-:W-:Y:S01]  /*0b40*/  DADD R28, R24, -6.75539944105574400000e+15 ;  /* 0xc3380000181c7429 */ /* 0x000fe20000000000 */
[----:B------:R-:W-:-:S05]  /*0b50*/  UMOV UR11, 0x3ec71dee ;  /* 0x3ec71dee000b7882 */ /* 0x000fca0000000000 */
[----:B------:R-:W-:Y:S01]  /*0b60*/  DFMA R26, R14, R26, UR10 ;  /* 0x0000000a0e1a7e2b */ /* 0x000fe2000800001a */
[----:B------:R-:W-:Y:S01]  /*0b70*/  UMOV UR10, 0x7c89eb71 ;  /* 0x7c89eb71000a7882 */ /* 0x000fe20000000000 */
[----:B------:R-:W-:Y:S01]  /*0b80*/  DFMA R30, R28, -UR8, -R18 ;  /* 0x800000081c1e7c2b */ /* 0x000fe20008000812 */
[----:B------:R-:W-:-:S05]  /*0b90*/  UMOV UR11, 0x3efa0199 ;  /* 0x3efa0199000b7882 */ /* 0x000fca0000000000 */
[----:B------:R-:W-:Y:S02]  /*0ba0*/  DFMA R26, R14, R26, UR10 ;  /* 0x0000000a0e1a7e2b */ /* 0x000fe4000800001a */
[----:B------:R-:W-:Y:S01]  /*0bb0*/  DFMA R28, R28, -UR12, R30 ;  /* 0x8000000c1c1c7c2b */ /* 0x000fe2000800001e */
[----:B------:R-:W-:Y:S01]  /*0bc0*/  UMOV UR12, 0x14761f65 ;  /* 0x14761f65000c7882 */ /* 0x000fe20000000000 */
[----:B------:R-:W-:Y:S01]  /*0bd0*/  UMOV UR13, 0x3f2a01a0 ;  /* 0x3f2a01a0000d7882 */ /* 0x000fe20000000000 */
[----:B------:R-:W-:Y:S01]  /*0be0*/  MOV R30, 0xfca213ea ;  /* 0xfca213ea001e7802 */ /* 0x000fe20000000f00 */
[----:B------:R-:W-:Y:S02]  /*0bf0*/  IMAD.MOV.U32 R31, RZ, RZ, 0x3e928af3 ;  /* 0x3e928af3ff1f7424 */ /* 0x000fe400078e00ff */
[----:B------:R-:W-:-:S04]  /*0c00*/  DFMA R26, R14, R26, UR12 ;  /* 0x0000000c0e1a7e2b */ /* 0x000fc8000800001a */
[----:B------:R-:W-:Y:S01]  /*0c10*/  DFMA R30, R28, UR16, R30 ;  /* 0x000000101c1e7c2b */ /* 0x000fe2000800001e */
[----:B------:R-:W-:Y:S01]  /*0c20*/  UMOV UR16, 0x11122322 ;  /* 0x1112232200107882 */ /* 0x000fe20000000000 */
[----:B------:R-:W-:Y:S02]  /*0c30*/  UMOV UR17, 0x3f811111 ;  /* 0x3f81111100117882 */ /* 0x000fe40000000000 */
[----:B------:R-:W-:-:S04]  /*0c40*/  DFMA R26, R14, R26, UR14 ;  /* 0x0000000e0e1a7e2b */ /* 0x000fc8000800001a */
[----:B------:R-:W-:Y:S01]  /*0c50*/  DFMA R30, R28, R30, UR18 ;  /* 0x000000121c1e7e2b */ /* 0x000fe2000800001e */
[----:B------:R-:W-:Y:S01]  /*0c60*/  UMOV UR18, 0x555502a1 ;  /* 0x555502a100127882 */ /* 0x000fe20000000000 */
[----:B------:R-:W-:Y:S02]  /*0c70*/  UMOV UR19, 0x3fa55555 ;  /* 0x3fa5555500137882 */ /* 0x000fe40000000000 */
[----:B------:R-:W-:-:S04]  /*0c80*/  DFMA R26, R14, R26, UR16 ;  /* 0x000000100e1a7e2b */ /* 0x000fc8000800001a */
[----:B------:R-:W-:Y:S01]  /*0c90*/  DFMA R30, R28, R30, UR10 ;  /* 0x0000000a1c1e7e2b */ /* 0x000fe2000800001e */
[----:B------:R-:W-:Y:S01]  /*0ca0*/  UMOV UR10, 0x55555511 ;  /* 0x55555511000a7882 */ /* 0x000fe20000000000 */
[----:B------:R-:W-:Y:S02]  /*0cb0*/  UMOV UR11, 0x3fc55555 ;  /* 0x3fc55555000b7882 */ /* 0x000fe40000000000 */
[----:B------:R-:W-:-:S04]  /*0cc0*/  DFMA R26, R14, R26, UR18 ;  /* 0x000000120e1a7e2b */ /* 0x000fc8000800001a */
[----:B------:R-:W-:-:S04]  /*0cd0*/  DFMA R30, R28, R30, UR12 ;  /* 0x0000000c1c1e7e2b */ /* 0x000fc8000800001e */
[----:B------:R-:W-:-:S04]  /*0ce0*/  DFMA R26, R14, R26, UR10 ;  /* 0x0000000a0e1a7e2b */ /* 0x000fc8000800001a */
[----:B------:R-:W-:-:S04]  /*0cf0*/  DFMA R32, R28, R30, UR14 ;  /* 0x0000000e1c207e2b */ /* 0x000fc8000800001e */
[----:B------:R-:W-:-:S04]  /*0d00*/  DFMA R30, R14, R26, UR20 ;  /* 0x000000140e1e7e2b */ /* 0x000fc8000800001a */
[----:B------:R-:W-:-:S04]  /*0d10*/  DFMA R26, R28, R32, UR16 ;  /* 0x000000101c1a7e2b */ /* 0x000fc80008000020 */
[----:B------:R-:W-:Y:S02]  /*0d20*/  DFMA R32, R14, R30, 1 ;  /* 0x3ff000000e20742b */ /* 0x000fe4000000001e */
[----:B------:R-:W-:Y:S02]  /*0d30*/  DADD R30, -RZ, -R22 ;  /* 0x00000000ff1e7229 */ /* 0x000fe40000000916 */
[----:B------:R-:W-:-:S04]  /*0d40*/  DFMA R26, R28, R26, UR18 ;  /* 0x000000121c1a7e2b */ /* 0x000fc8000800001a */
[----:B------:R-:W-:-:S04]  /*0d50*/  DFMA R14, R14, R32, 1 ;  /* 0x3ff000000e0e742b */ /* 0x000fc80000000020 */
[----:B------:R-:W-:Y:S01]  /*0d60*/  FSETP.GEU.AND P0, PT, |R31|, 4.1917929649353027344, PT ;  /* 0x4086232b1f00780b */ /* 0x000fe20003f0e200 */
[----:B------:R-:W-:-:S05]  /*0d70*/  DFMA R32, R28, R26, UR10 ;  /* 0x0000000a1c207e2b */ /* 0x000fca000800001a */
[----:B------:R-:W-:Y:S02]  /*0d80*/  IMAD R27, R12, 0x100000, R15 ;  /* 0x001000000c1b7824 */ /* 0x000fe400078e020f */
[----:B------:R-:W-:-:S05]  /*0d90*/  IMAD.MOV.U32 R26, RZ, RZ, R14 ;  /* 0x000000ffff1a7224 */ /* 0x000fca00078e000e */
[----:B0-----:R-:W-:Y:S05]  /*0da0*/  @!P0 BRA `(.L_x_19) ;  /* 0x0000000000348947 */ /* 0x001fea0003800000 */
[----:B------:R-:W-:Y:S01]  /*0db0*/  FSETP.GEU.AND P1, PT, |R31|, 4.2275390625, PT ;  /* 0x408748001f00780b */ /* 0x000fe20003f2e200 */
[C---:B------:R-:W-:Y:S02]  /*0dc0*/  DADD R26, -R22.reuse, +INF ;  /* 0x7ff00000161a7429 */ /* 0x040fe40000000100 */
[----:B------:R-:W-:-:S08]  /*0dd0*/  DSETP.GT.AND P0, PT, R22, RZ, PT ;  /* 0x000000ff1600722a */ /* 0x000fd00003f04000 */
[----:B------:R-:W-:Y:S02]  /*0de0*/  FSEL R26, R26, RZ, !P0 ;  /* 0x000000ff1a1a7208 */ /* 0x000fe40004000000 */
[----:B------:R-:W-:Y:S01]  /*0df0*/  FSEL R27, R27, RZ, !P0 ;  /* 0x000000ff1b1b7208 */ /* 0x000fe20004000000 */
[----:B------:R-:W-:Y:S06]  /*0e00*/  @P1 BRA `(.L_x_19) ;  /* 0x00000000001c1947 */ /* 0x000fec0003800000 */
[----:B------:R-:W-:Y:S01]  /*0e10*/  LEA.HI R13, R12, R12, RZ, 0x1 ;  /* 0x0000000c0c0d7211 */ /* 0x000fe200078f08ff */
[----:B------:R-:W-:-:S03]  /*0e20*/  IMAD.MOV.U32 R26, RZ, RZ, RZ ;  /* 0x000000ffff1a7224 */ /* 0x000fc600078e00ff */
[----:B------:R-:W-:-:S04]  /*0e30*/  SHF.R.S32.HI R13, RZ, 0x1, R13 ;  /* 0x00000001ff0d7819 */ /* 0x000fc8000001140d */
[----:B------:R-:W-:Y:S01]  /*0e40*/  IADD3 R12, PT, PT, R12, -R13, RZ ;  /* 0x8000000d0c0c7210 */ /* 0x000fe20007ffe0ff */
[----:B------:R-:W-:-:S03]  /*0e50*/  IMAD R15, R13, 0x100000, R15 ;  /* 0x001000000d0f7824 */ /* 0x000fc600078e020f */
[----:B------:R-:W-:-:S06]  /*0e60*/  LEA R27, R12, 0x3ff00000, 0x14 ;  /* 0x3ff000000c1b7811 */ /* 0x000fcc00078ea0ff */
[----:B------:R-:W-:-:S11]  /*0e70*/  DMUL R26, R14, R26 ;  /* 0x0000001a0e1a7228 */ /* 0x000fd60000000000 */
.L_x_19:
[----:B------:R-:W0:Y:S01]  /*0e80*/  LDC.64 R30, c[0x0][0x3e0] ;  /* 0x0000f800ff1e7b82 */ /* 0x000e220000000a00 */
[C---:B------:R-:W-:Y:S01]  /*0e90*/  DFMA R32, R28.reuse, R32, UR20 ;  /* 0x000000141c207e2b */ /* 0x040fe20008000020 */
[----:B------:R-:W1:Y:S07]  /*0ea0*/  LDS.128 R12, [UR4+0x10] ;  /* 0x00001004ff0c7984 */ /* 0x000e6e0008000c00 */
[C---:B------:R-:W-:Y:S02]  /*0eb0*/  DFMA R22, R28.reuse, R32, 1 ;  /* 0x3ff000001c16742b */ /* 0x040fe40000000020 */
[----:B------:R-:W2:Y:S06]  /*0ec0*/  LDC.64 R32, c[0x0][0x3c0] ;  /* 0x0000f000ff207b82 */ /* 0x000eac0000000a00 */
[----:B------:R-:W-:-:S02]  /*0ed0*/  DFMA R28, R28, R22, 1 ;  /* 0x3ff000001c1c742b */ /* 0x000fc40000000016 */
[----:B------:R-:W3:Y:S01]  /*0ee0*/  LDC.64 R22, c[0x0][0x408] ;  /* 0x00010200ff167b82 */ /* 0x000ee20000000a00 */
[----:B0-----:R-:W-:-:S06]  /*0ef0*/  IMAD.WIDE.U32 R30, R0, 0x8, R30 ;  /* 0x00000008001e7825 */ /* 0x001fcc00078e001e */
[----:B------:R-:W4:Y:S01]  /*0f00*/  LDG.E.64 R30, desc[UR6][R30.64] ;  /* 0x000000061e1e7981 */ /* 0x000f22000c1e1b00 */
[----:B--2---:R-:W-:-:S05]  /*0f10*/  IMAD.WIDE.U32 R36, R0, 0x8, R32 ;  /* 0x0000000800247825 */ /* 0x004fca00078e0020 */
[----:B------:R-:W2:Y:S01]  /*0f20*/  LDG.E.64 R32, desc[UR6][R36.64] ;  /* 0x0000000624207981 */ /* 0x000ea2000c1e1b00 */
[----:B-1---5:R-:W-:Y:S01]  /*0f30*/  DADD R16, R16, R12 ;  /* 0x0000000010107229 */ /* 0x022fe2000000000c */
[----:B---3--:R-:W-:-:S05]  /*0f40*/  IMAD.WIDE.U32 R22, R0, 0x8, R22 ;  /* 0x0000000800167825 */ /* 0x008fca00078e0016 */
[----:B------:R-:W3:Y:S02]  /*0f50*/  LDG.E.64 R12, desc[UR6][R22.64] ;  /* 0x00000006160c7981 */ /* 0x000ee4000c1e1b00 */
[----:B----4-:R-:W-:Y:S02]  /*0f60*/  DADD R34, R16, R30 ;  /* 0x0000000010227229 */ /* 0x010fe4000000001e */
[----:B------:R-:W-:-:S06]  /*0f70*/  DADD R16, -RZ, -R18 ;  /* 0x00000000ff107229 */ /* 0x000fcc0000000912 */
[----:B------:R-:W-:Y:S01]  /*0f80*/  IMAD.MOV.U32 R16, RZ, RZ, R28 ;  /* 0x000000ffff107224 */ /* 0x000fe200078e001c */
[----:B--2---:R-:W-:-:S03]  /*0f90*/  DADD R32, R34, R32 ;  /* 0x0000000022207229 */ /* 0x004fc60000000020 */
[----:B------:R-:W-:Y:S01]  /*0fa0*/  IMAD.MOV.U32 R34, RZ, RZ, R17 ;  /* 0x000000ffff227224 */ /* 0x000fe200078e0011 */
[----:B------:R-:W-:-:S04]  /*0fb0*/  LEA R17, R24, R29, 0x14 ;  /* 0x0000001d18117211 */ /* 0x000fc800078ea0ff */
[----:B------:R-:W-:Y:S01]  /*0fc0*/  FSETP.GEU.AND P0, PT, |R34|, 4.1917929649353027344, PT ;  /* 0x4086232b2200780b */ /* 0x000fe20003f0e200 */
[----:B---3--:R-:W-:Y:S01]  /*0fd0*/  DADD R14, R12, R14 ;  /* 0x000000000c0e7229 */ /* 0x008fe2000000000e */
[----:B------:R-:W-:-:S11]  /*0fe0*/  LOP3.LUT R13, R33, 0x7fffffff, RZ, 0xc0, !PT ;  /* 0x7fffffff210d7812 */ /* 0x000fd600078ec0ff */
[----:B------:R-:W-:Y:S05]  /*0ff0*/  @!P0 BRA `(.L_x_20) ;  /* 0x0000000000348947 */ /* 0x000fea0003800000 */
[----:B------:R-:W-:Y:S01]  /*1000*/  FSETP.GEU.AND P1, PT, |R34|, 4.2275390625, PT ;  /* 0x408748002200780b */ /* 0x000fe20003f2e200 */
[C---:B------:R-:W-:Y:S02]  /*1010*/  DADD R16, -R18.reuse, +INF ;  /* 0x7ff0000012107429 */ /* 0x040fe40000000100 */
[----:B------:R-:W-:-:S08]  /*1020*/  DSETP.GT.AND P0, PT, R18, RZ, PT ;  /* 0x000000ff1200722a */ /* 0x000fd00003f04000 */
[----:B------:R-:W-:Y:S02]  /*1030*/  FSEL R16, R16, RZ, !P0 ;  /* 0x000000ff10107208 */ /* 0x000fe40004000000 */
[----:B------:R-:W-:Y:S01]  /*1040*/  FSEL R17, R17, RZ, !P0 ;  /* 0x000000ff11117208 */ /* 0x000fe20004000000 */
[----:B------:R-:W-:Y:S06]  /*1050*/  @P1 BRA `(.L_x_20) ;  /* 0x00000000001c1947 */ /* 0x000fec0003800000 */
[----:B------:R-:W-:-:S04]  /*1060*/  LEA.HI R12, R24, R24, RZ, 0x1 ;  /* 0x00000018180c7211 */ /* 0x000fc800078f08ff */
[----:B------:R-:W-:-:S05]  /*1070*/  SHF.R.S32.HI R17, RZ, 0x1, R12 ;  /* 0x00000001ff117819 */ /* 0x000fca000001140c */
[----:B------:R-:W-:Y:S02]  /*1080*/  IMAD.IADD R16, R24, 0x1, -R17 ;  /* 0x0000000118107824 */ /* 0x000fe400078e0a11 */
[----:B------:R-:W-:-:S03]  /*1090*/  IMAD R29, R17, 0x100000, R29 ;  /* 0x00100000111d7824 */ /* 0x000fc600078e021d */
[----:B------:R-:W-:Y:S02]  /*10a0*/  LEA R17, R16, 0x3ff00000, 0x14 ;  /* 0x3ff0000010117811 */ /* 0x000fe400078ea0ff */
[----:B------:R-:W-:-:S06]  /*10b0*/  MOV R16, RZ ;  /* 0x000000ff00107202 */ /* 0x000fcc0000000f00 */
[----:B------:R-:W-:-:S11]  /*10c0*/  DMUL R16, R28, R16 ;  /* 0x000000101c107228 */ /* 0x000fd60000000000 */
.L_x_20:
[----:B------:R-:W-:Y:S01]  /*10d0*/  IMAD.MOV.U32 R12, RZ, RZ, R32 ;  /* 0x000000ffff0c7224 */ /* 0x000fe200078e0020 */
[----:B------:R-:W-:Y:S01]  /*10e0*/  UMOV UR4, 0x24dd2f1a ;  /* 0x24dd2f1a00047882 */ /* 0x000fe20000000000 */
[----:B------:R-:W-:Y:S01]  /*10f0*/  UMOV UR5, 0x3fe4f922 ;  /* 0x3fe4f92200057882 */ /* 0x000fe20000000000 */
[----:B------:R-:W-:Y:S02]  /*1100*/  DADD R24, R26, 1 ;  /* 0x3ff000001a187429 */ /* 0x000fe40000000000 */
[----:B------:R-:W-:Y:S02]  /*1110*/  DADD R16, R16, 1 ;  /* 0x3ff0000010107429 */ /* 0x000fe40000000000 */
[----:B------:R-:W-:-:S14]  /*1120*/  DSETP.GE.AND P0, PT, R12, UR4, PT ;  /* 0x000000040c007e2a */ /* 0x000fdc000bf06000 */
[----:B------:R-:W-:Y:S05]  /*1130*/  @!P0 BRA `(.L_x_21) ;  /* 0x0000000000dc8947 */ /* 0x000fea0003800000 */
[----:B------:R-:W-:Y:S01]  /*1140*/  DADD R26, R12, R12 ;  /* 0x000000000c1a7229 */ /* 0x000fe2000000000c */
[----:B------:R-:W-:Y:S01]  /*1150*/  IMAD.MOV.U32 R28, RZ, RZ, -0x7649667 ;  /* 0xf89b6999ff1c7424 */ /* 0x000fe200078e00ff */
[----:B------:R-:W-:Y:S01]  /*1160*/  UMOV UR4, 0xa4741b81 ;  /* 0xa4741b8100047882 */ /* 0x000fe20000000000 */
[----:B------:R-:W-:Y:S01]  /*1170*/  IMAD.MOV.U32 R29, RZ, RZ, 0x3e928a27 ;  /* 0x3e928a27ff1d7424 */ /* 0x000fe200078e00ff */
[----:B------:R-:W-:Y:S01]  /*1180*/  UMOV UR5, 0x3e5ae904 ;  /* 0x3e5ae90400057882 */ /* 0x000fe20000000000 */
[----:B------:R-:W-:Y:S01]  /*1190*/  ISETP.GT.U32.AND P0, PT, R13, 0x40330fc1, PT ;  /* 0x40330fc10d00780c */ /* 0x000fe20003f04070 */
[----:B------:R-:W0:Y:S02]  /*11a0*/  F2F.F32.F64 R12, R26 ;  /* 0x0000001a000c7310 */ /* 0x000e240000301000 */
[----:B0-----:R-:W-:-:S06]  /*11b0*/  FMUL R12, R12, 1.4426950216293334961 ;  /* 0x3fb8aa3b0c0c7820 */ /* 0x001fcc0000400000 */
[----:B------:R-:W0:Y:S08]  /*11c0*/  FRND R12, R12 ;  /* 0x0000000c000c7307 */ /* 0x000e300000201000 */
[----:B0-----:R0:W1:Y:S08]  /*11d0*/  F2F.F64.F32 R18, R12 ;  /* 0x0000000c00127310 */ /* 0x0010700000201800 */
[----:B0-----:R-:W0:Y:S01]  /*11e0*/  MUFU.EX2 R12, R12 ;  /* 0x0000000c000c7308 */ /* 0x001e220000000800 */
[----:B-1----:R-:W-:-:S08]  /*11f0*/  DFMA R18, R18, -UR8, R26 ;  /* 0x8000000812127c2b */ /* 0x002fd0000800001a */
[C---:B------:R-:W-:Y:S01]  /*1200*/  DFMA R28, R18.reuse, UR4, R28 ;  /* 0x00000004121c7c2b */ /* 0x040fe2000800001c */
[----:B------:R-:W-:Y:S01]  /*1210*/  UMOV UR4, 0x15ff7e07 ;  /* 0x15ff7e0700047882 */ /* 0x000fe20000000000 */
[----:B------:R-:W-:Y:S01]  /*1220*/  UMOV UR5, 0x3ec71de7 ;  /* 0x3ec71de700057882 */ /* 0x000fe20000000000 */
[----:B0-----:R-:W0:Y:S05]  /*1230*/  F2F.F64.F32 R26, R12 ;  /* 0x0000000c001a7310 */ /* 0x001e2a0000201800 */
[----:B------:R-:W-:Y:S01]  /*1240*/  DFMA R28, R18, R28, UR4 ;  /* 0x00000004121c7e2b */ /* 0x000fe2000800001c */
[----:B------:R-:W-:Y:S01]  /*1250*/  UMOV UR4, 0x6b0ac45a ;  /* 0x6b0ac45a00047882 */ /* 0x000fe20000000000 */
[----:B------:R-:W-:-:S06]  /*1260*/  UMOV UR5, 0x3efa019a ;  /* 0x3efa019a00057882 */ /* 0x000fcc0000000000 */
        /* <DEDUP_REMOVED lines=18> */
[----:B------:R-:W-:-:S08]  /*1390*/  DFMA R28, R18, R28, UR4 ;  /* 0x00000004121c7e2b */ /* 0x000fd0000800001c */
[----:B------:R-:W-:-:S08]  /*13a0*/  DMUL R28, R18, R28 ;  /* 0x0000001c121c7228 */ /* 0x000fd00000000000 */
[----:B------:R-:W-:Y:S02]  /*13b0*/  DFMA R28, R18, R28, R18 ;  /* 0x0000001c121c722b */ /* 0x000fe40000000012 */
[----:B0-----:R-:W-:-:S08]  /*13c0*/  DADD R18, -R26, 1 ;  /* 0x3ff000001a127429 */ /* 0x001fd00000000100 */
[----:B------:R-:W-:Y:S01]  /*13d0*/  DFMA R18, -R28, R26, R18 ;  /* 0x0000001a1c12722b */ /* 0x000fe20000000112 */
[----:B------:R-:W-:-:S07]  /*13e0*/  MOV R26, RZ ;  /* 0x000000ff001a7202 */ /* 0x000fce0000000f00 */
[----:B------:R-:W-:-:S06]  /*13f0*/  DADD R18, -R18, 2 ;  /* 0x4000000012127429 */ /* 0x000fcc0000000100 */
[----:B------:R-:W0:Y:S02]  /*1400*/  MUFU.RCP64H R27, R19 ;  /* 0x00000013001b7308 */ /* 0x000e240000001800 */
[----:B0-----:R-:W-:-:S08]  /*1410*/  DFMA R28, -R18, R26, 1 ;  /* 0x3ff00000121c742b */ /* 0x001fd0000000011a */
[----:B------:R-:W-:-:S08]  /*1420*/  DFMA R28, R28, R28, R28 ;  /* 0x0000001c1c1c722b */ /* 0x000fd0000000001c */
[----:B------:R-:W-:Y:S01]  /*1430*/  DFMA R28, R26, R28, R26 ;  /* 0x0000001c1a1c722b */ /* 0x000fe2000000001a */
[----:B------:R-:W-:Y:S02]  /*1440*/  IMAD.MOV.U32 R26, RZ, RZ, 0x0 ;  /* 0x00000000ff1a7424 */ /* 0x000fe400078e00ff */
[----:B------:R-:W-:-:S06]  /*1450*/  IMAD.MOV.U32 R27, RZ, RZ, 0x40000000 ;  /* 0x40000000ff1b7424 */ /* 0x000fcc00078e00ff */
[----:B------:R-:W-:-:S10]  /*1460*/  DFMA R28, R28, -R26, 1 ;  /* 0x3ff000001c1c742b */ /* 0x000fd4000000081a */
[----:B------:R-:W-:Y:S02]  /*1470*/  FSEL R13, R29, 1.875, !P0 ;  /* 0x3ff000001d0d7808 */ /* 0x000fe40004000000 */
[----:B------:R-:W-:Y:S02]  /*1480*/  FSEL R34, R28, RZ, !P0 ;  /* 0x000000ff1c227208 */ /* 0x000fe40004000000 */
[----:B------:R-:W-:Y:S01]  /*1490*/  LOP3.LUT R35, R13, 0x80000000, R33, 0xb8, !PT ;  /* 0x800000000d237812 */ /* 0x000fe200078eb821 */
[----:B------:R-:W-:Y:S06]  /*14a0*/  BRA `(.L_x_22) ;  /* 0x00000000008c7947 */ /* 0x000fec0003800000 */
.L_x_21:
[----:B------:R-:W-:Y:S01]  /*14b0*/  DMUL R12, R32, R32 ;  /* 0x00000020200c7228 */ /* 0x000fe20000000000 */
[----:B------:R-:W-:Y:S01]  /*14c0*/  IMAD.MOV.U32 R18, RZ, RZ, 0x420afc3d ;  /* 0x420afc3dff127424 */ /* 0x000fe200078e00ff */
[----:B------:R-:W-:Y:S01]  /*14d0*/  MOV R19, 0x3f14359f ;  /* 0x3f14359f00137802 */ /* 0x000fe20000000f00 */
[----:B------:R-:W-:Y:S01]  /*14e0*/  UMOV UR4, 0xe2f5e964 ;  /* 0xe2f5e96400047882 */ /* 0x000fe20000000000 */
[----:B------:R-:W-:-:S04]  /*14f0*/  UMOV UR5, 0x3ef0bc46 ;  /* 0x3ef0bc4600057882 */ /* 0x000fc80000000000 */
[----:B------:R-:W-:Y:S01]  /*1500*/  DFMA R18, R12, -UR4, R18 ;  /* 0x800000040c127c2b */ /* 0x000fe20008000012 */
[----:B------:R-:W-:Y:S01]  /*1510*/  UMOV UR4, 0x728c5d84 ;  /* 0x728c5d8400047882 */ /* 0x000fe20000000000 */
[----:B------:R-:W-:-:S06]  /*1520*/  UMOV UR5, 0x3f2df9f0 ;  /* 0x3f2df9f000057882 */ /* 0x000fcc0000000000 */
[----:B------:R-:W-:Y:S01]  /*1530*/  DFMA R18, R12, R18, -UR4 ;  /* 0x800000040c127e2b */ /* 0x000fe20008000012 */
[----:B------:R-:W-:Y:S01]  /*1540*/  UMOV UR4, 0xcec4f033 ;  /* 0xcec4f03300047882 */ /* 0x000fe20000000000 */
[----:B------:R-:W-:-:S06]  /*1550*/  UMOV UR5, 0x3f4337d1 ;  /* 0x3f4337d100057882 */ /* 0x000fcc0000000000 */
[----:B------:R-:W-:Y:S01]  /*1560*/  DFMA R18, R12, R18, UR4 ;  /* 0x000000040c127e2b */ /* 0x000fe20008000012 */
        /* <DEDUP_REMOVED lines=20> */
[----:B------:R-:W-:-:S08]  /*16b0*/  DFMA R18, R12, R18, -UR4 ;  /* 0x800000040c127e2b */ /* 0x000fd00008000012 */
[----:B------:R-:W-:-:S08]  /*16c0*/  DFMA R18, R12, R18, RZ ;  /* 0x000000120c12722b */ /* 0x000fd000000000ff */
[----:B------:R-:W-:-:S11]  /*16d0*/  DFMA R34, R32, R18, R32 ;  /* 0x000000122022722b */ /* 0x000fd60000000020 */
.L_x_22:
[----:B------:R-:W0:Y:S08]  /*16e0*/  LDC.64 R26, c[0x0][0x3e8] ;  /* 0x0000fa00ff1a7b82 */ /* 0x000e300000000a00 */
[----:B------:R-:W1:Y:S08]  /*16f0*/  LDC.64 R18, c[0x0][0x3c8] ;  /* 0x0000f200ff127b82 */ /* 0x000e700000000a00 */
[----:B------:R-:W2:Y:S01]  /*1700*/  LDC.64 R28, c[0x0][0x388] ;  /* 0x0000e200ff1c7b82 */ /* 0x000ea20000000a00 */
[----:B0-----:R-:W-:-:S05]  /*1710*/  IMAD.WIDE.U32 R26, R0, 0x8, R26 ;  /* 0x00000008001a7825 */ /* 0x001fca00078e001a */
[----:B------:R-:W3:Y:S01]  /*1720*/  LDG.E.64 R12, desc[UR6][R26.64] ;  /* 0x000000061a0c7981 */ /* 0x000ee2000c1e1b00 */
[----:B-1----:R-:W-:-:S06]  /*1730*/  IMAD.WIDE.U32 R18, R0, 0x8, R18 ;  /* 0x0000000800127825 */ /* 0x002fcc00078e0012 */
[----:B------:R-:W4:Y:S01]  /*1740*/  LDG.E.64 R18, desc[UR6][R18.64] ;  /* 0x0000000612127981 */ /* 0x000f22000c1e1b00 */
[----:B--2---:R-:W-:-:S06]  /*1750*/  IMAD.WIDE.U32 R28, R0, 0x8, R28 ;  /* 0x00000008001c7825 */ /* 0x004fcc00078e001c */
[----:B------:R-:W5:Y:S01]  /*1760*/  LDG.E.64 R28, desc[UR6][R28.64] ;  /* 0x000000061c1c7981 */ /* 0x000f62000c1e1b00 */
[----:B------:R-:W-:Y:S01]  /*1770*/  UMOV UR4, 0x3b39803f ;  /* 0x3b39803f00047882 */ /* 0x000fe20000000000 */
[----:B------:R-:W-:Y:S01]  /*1780*/  UMOV UR5, 0x3c7abc9e ;  /* 0x3c7abc9e00057882 */ /* 0x000fe20000000000 */
[----:B---3--:R-:W-:Y:S01]  /*1790*/  DADD R12, R14, R12 ;  /* 0x000000000e0c7229 */ /* 0x008fe2000000000c */
[----:B------:R-:W-:Y:S02]  /*17a0*/  IMAD.MOV.U32 R14, RZ, RZ, 0x652b82fe ;  /* 0x652b82feff0e7424 */ /* 0x000fe400078e00ff */
[----:B------:R-:W-:-:S05]  /*17b0*/  IMAD.MOV.U32 R15, RZ, RZ, 0x3ff71547 ;  /* 0x3ff71547ff0f7424 */ /* 0x000fca00078e00ff */
[----:B----4-:R-:W-:-:S08]  /*17c0*/  DADD R12, R12, R18 ;  /* 0x000000000c0c7229 */ /* 0x010fd00000000012 */
[----:B------:R-:W-:-:S08]  /*17d0*/  DFMA R14, R12, -R14, 6.75539944105574400000e+15 ;  /* 0x433800000c0e742b */ /* 0x000fd0000000080e */
[----:B------:R-:W-:-:S08]  /*17e0*/  DADD R30, R14, -6.75539944105574400000e+15 ;  /* 0xc33800000e1e7429 */ /* 0x000fd00000000000 */
[----:B------:R-:W-:-:S08]  /*17f0*/  DFMA R26, R30, -UR8, -R12 ;  /* 0x800000081e1a7c2b */ /* 0x000fd0000800080c */
[----:B------:R-:W-:Y:S01]  /*1800*/  DFMA R18, R30, -UR4, R26 ;  /* 0x800000041e127c2b */ /* 0x000fe2000800001a */
[----:B------:R-:W-:Y:S01]  /*1810*/  UMOV UR4, 0xfca213ea ;  /* 0xfca213ea00047882 */ /* 0x000fe20000000000 */
[----:B------:R-:W-:Y:S01]  /*1820*/  IMAD.MOV.U32 R26, RZ, RZ, 0x69ce2bdf ;  /* 0x69ce2bdfff1a7424 */ /* 0x000fe200078e00ff */
[----:B------:R-:W-:Y:S01]  /*1830*/  MOV R27, 0x3e5ade15 ;  /* 0x3e5ade15001b7802 */ /* 0x000fe20000000f00 */
[----:B------:R-:W-:-:S05]  /*1840*/  UMOV UR5, 0x3e928af3 ;  /* 0x3e928af300057882 */ /* 0x000fca0000000000 */
[----:B------:R-:W-:Y:S01]  /*1850*/  DFMA R26, R18, R26, UR4 ;  /* 0x00000004121a7e2b */ /* 0x000fe2000800001a */
[----:B------:R-:W-:Y:S01]  /*1860*/  UMOV UR4, 0x62401315 ;  /* 0x6240131500047882 */ /* 0x000fe20000000000 */
[----:B------:R-:W-:-:S06]  /*1870*/  UMOV UR5, 0x3ec71dee ;  /* 0x3ec71dee00057882 */ /* 0x000fcc0000000000 */
[----:B------:R-:W-:Y:S01]  /*1880*/  DFMA R26, R18, R26, UR4 ;  /* 0x00000004121a7e2b */ /* 0x000fe2000800001a */
[----:B------:R-:W-:Y:S01]  /*1890*/  UMOV UR4, 0x7c89eb71 ;  /* 0x7c89eb7100047882 */ /* 0x000fe20000000000 */
[----:B------:R-:W-:-:S06]  /*18a0*/  UMOV UR5, 0x3efa0199 ;  /* 0x3efa019900057882 */ /* 0x000fcc0000000000 */
[----:B------:R-:W-:-:S08]  /*18b0*/  DFMA R26, R18, R26, UR4 ;  /* 0x00000004121a7e2b */ /* 0x000fd0000800001a */
[----:B------:R-:W-:-:S08]  /*18c0*/  DFMA R26, R18, R26, UR12 ;  /* 0x0000000c121a7e2b */ /* 0x000fd0000800001a */
[----:B------:R-:W-:-:S08]  /*18d0*/  DFMA R26, R18, R26, UR14 ;  /* 0x0000000e121a7e2b */ /* 0x000fd0000800001a */
[----:B------:R-:W-:-:S08]  /*18e0*/  DFMA R26, R18, R26, UR16 ;  /* 0x00000010121a7e2b */ /* 0x000fd0000800001a */
[----:B------:R-:W-:-:S08]  /*18f0*/  DFMA R26, R18, R26, UR18 ;  /* 0x00000012121a7e2b */ /* 0x000fd0000800001a */
[----:B------:R-:W-:-:S08]  /*1900*/  DFMA R26, R18, R26, UR10 ;  /* 0x0000000a121a7e2b */ /* 0x000fd0000800001a */
[----:B------:R-:W-:-:S08]  /*1910*/  DFMA R26, R18, R26, UR20 ;  /* 0x00000014121a7e2b */ /* 0x000fd0000800001a */
[----:B------:R-:W-:Y:S02]  /*1920*/  DFMA R30, R18, R26, 1 ;  /* 0x3ff00000121e742b */ /* 0x000fe4000000001a */
[----:B------:R-:W-:-:S06]  /*1930*/  DADD R26, -RZ, -R12 ;  /* 0x00000000ff1a7229 */ /* 0x000fcc000000090c */
[----:B------:R-:W-:Y:S02]  /*1940*/  DFMA R18, R18, R30, 1 ;  /* 0x3ff000001212742b */ /* 0x000fe4000000001e */
[----:B------:R0:W1:Y:S02]  /*1950*/  MUFU.RCP64H R31, R17 ;  /* 0x00000011001f7308 */ /* 0x0000640000001800 */
[----:B------:R-:W-:-:S05]  /*1960*/  IMAD.MOV.U32 R30, RZ, RZ, R27 ;  /* 0x000000ffff1e7224 */ /* 0x000fca00078e001b */
[----:B------:R-:W-:Y:S01]  /*1970*/  FSETP.GEU.AND P0, PT, |R30|, 4.1917929649353027344, PT ;  /* 0x4086232b1e00780b */ /* 0x000fe20003f0e200 */
[----:B------:R-:W-:Y:S02]  /*1980*/  IMAD R27, R14, 0x100000, R19 ;  /* 0x001000000e1b7824 */ /* 0x000fe400078e0213 */
[----:B------:R-:W-:-:S10]  /*1990*/  IMAD.MOV.U32 R26, RZ, RZ, R18 ;  /* 0x000000ffff1a7224 */ /* 0x000fd400078e0012 */
[----:B01----:R-:W-:Y:S05]  /*19a0*/  @!P0 BRA `(.L_x_23) ;  /* 0x0000000000348947 */ /* 0x003fea0003800000 */
        /* <DEDUP_REMOVED lines=13> */
.L_x_23:
[----:B------:R-:W-:-:S05]  /*1a80*/  VIADD R30, R17, 0x300402 ;  /* 0x00300402111e7836 */ /* 0x000fca0000000000 */
[----:B------:R-:W-:Y:S01]  /*1a90*/  FSETP.GEU.AND P0, PT, |R30|, 5.8789094863358348022e-39, PT ;  /* 0x004004021e00780b */ /* 0x000fe20003f0e200 */
[----:B------:R-:W-:-:S08]  /*1aa0*/  DFMA R12, -R16, R30, 1 ;  /* 0x3ff00000100c742b */ /* 0x000fd0000000011e */
[----:B------:R-:W-:-:S08]  /*1ab0*/  DFMA R12, R12, R12, R12 ;  /* 0x0000000c0c0c722b */ /* 0x000fd0000000000c */
[----:B------:R-:W-:-:S08]  /*1ac0*/  DFMA R12, R30, R12, R30 ;  /* 0x0000000c1e0c722b */ /* 0x000fd0000000001e */
[----:B------:R-:W-:-:S08]  /*1ad0*/  DFMA R14, -R16, R12, 1 ;  /* 0x3ff00000100e742b */ /* 0x000fd0000000010c */
[----:B------:R-:W-:Y:S02]  /*1ae0*/  DFMA R30, R12, R14, R12 ;  /* 0x0000000e0c1e722b */ /* 0x000fe4000000000c */
[----:B------:R-:W-:Y:S01]  /*1af0*/  DADD R12, R26, 1 ;  /* 0x3ff000001a0c7429 */ /* 0x000fe20000000000 */
[----:B------:R-:W-:Y:S10]  /*1b00*/  @P0 BRA `(.L_x_24) ;  /* 0x0000000000200947 */ /* 0x000ff40003800000 */
[----:B------:R-:W-:Y:S01]  /*1b10*/  LOP3.LUT R18, R17, 0x7fffffff, RZ, 0xc0, !PT ;  /* 0x7fffffff11127812 */ /* 0x000fe200078ec0ff */
[----:B------:R-:W-:Y:S01]  /*1b20*/  IMAD.MOV.U32 R15, RZ, RZ, R17 ;  /* 0x000000ffff0f7224 */ /* 0x000fe200078e0011 */
[----:B------:R-:W-:Y:S02]  /*1b30*/  MOV R14, R16 ;  /* 0x00000010000e7202 */ /* 0x000fe40000000f00 */
[----:B------:R-:W-:Y:S01]  /*1b40*/  MOV R32, 0x1b70 ;  /* 0x00001b7000207802 */ /* 0x000fe20000000f00 */
[----:B------:R-:W-:-:S07]  /*1b50*/  VIADD R18, R18, 0xfff00000 ;  /* 0xfff0000012127836 */ /* 0x000fce0000000000 */
[----:B-----5:R-:W-:Y:S05]  /*1b60*/  CALL.REL.NOINC `($__internal_0_$__cuda_sm20_dblrcp_rn_slowpath_v3) ;  /* 0x0000000800887944 */ /* 0x020fea0003c00000 */
[----:B------:R-:W-:Y:S01]  /*1b70*/  IMAD.MOV.U32 R30, RZ, RZ, R16 ;  /* 0x000000ffff1e7224 */ /* 0x000fe200078e0010 */
[----:B------:R-:W-:-:S07]  /*1b80*/  MOV R31, R17 ;  /* 0x00000011001f7202 */ /* 0x000fce0000000f00 */
.L_x_24:
[----:B------:R-:W0:Y:S01]  /*1b90*/  MUFU.RCP64H R15, R25 ;  /* 0x00000019000f7308 */ /* 0x000e220000001800 */
[----:B------:R-:W-:-:S05]  /*1ba0*/  VIADD R14, R25, 0x300402 ;  /* 0x00300402190e7836 */ /* 0x000fca0000000000 */
[----:B------:R-:W-:Y:S01]  /*1bb0*/  FSETP.GEU.AND P0, PT, |R14|, 5.8789094863358348022e-39, PT ;  /* 0x004004020e00780b */ /* 0x000fe20003f0e200 */
[----:B0-----:R-:W-:-:S08]  /*1bc0*/  DFMA R16, -R24, R14, 1 ;  /* 0x3ff000001810742b */ /* 0x001fd0000000010e */
[----:B------:R-:W-:-:S08]  /*1bd0*/  DFMA R16, R16, R16, R16 ;  /* 0x000000101010722b */ /* 0x000fd00000000010 */
[----:B------:R-:W-:-:S08]  /*1be0*/  DFMA R16, R14, R16, R14 ;  /* 0x000000100e10722b */ /* 0x000fd0000000000e */
[----:B------:R-:W-:-:S08]  /*1bf0*/  DFMA R18, -R24, R16, 1 ;  /* 0x3ff000001812742b */ /* 0x000fd00000000110 */
[----:B------:R-:W-:Y:S01]  /*1c00*/  DFMA R16, R16, R18, R16 ;  /* 0x000000121010722b */ /* 0x000fe20000000010 */
[----:B------:R-:W-:Y:S10]  /*1c10*/  @P0 BRA `(.L_x_25) ;  /* 0x0000000000180947 */ /* 0x000ff40003800000 */
[----:B------:R-:W-:Y:S01]  /*1c20*/  LOP3.LUT R18, R25, 0x7fffffff, RZ, 0xc0, !PT ;  /* 0x7fffffff19127812 */ /* 0x000fe200078ec0ff */
[----:B------:R-:W-:Y:S01]  /*1c30*/  IMAD.MOV.U32 R14, RZ, RZ, R24 ;  /* 0x000000ffff0e7224 */ /* 0x000fe200078e0018 */
[----:B------:R-:W-:Y:S02]  /*1c40*/  MOV R15, R25 ;  /* 0x00000019000f7202 */ /* 0x000fe40000000f00 */
[----:B------:R-:W-:Y:S01]  /*1c50*/  MOV R32, 0x1c80 ;  /* 0x00001c8000207802 */ /* 0x000fe20000000f00 */
[----:B------:R-:W-:-:S07]  /*1c60*/  VIADD R18, R18, 0xfff00000 ;  /* 0xfff0000012127836 */ /* 0x000fce0000000000 */
[----:B-----5:R-:W-:Y:S05]  /*1c70*/  CALL.REL.NOINC `($__internal_0_$__cuda_sm20_dblrcp_rn_slowpath_v3) ;  /* 0x0000000800447944 */ /* 0x020fea0003c00000 */
.L_x_25:
[----:B------:R-:W0:Y:S01]  /*1c80*/  LDC.64 R14, c[0x0][0x410] ;  /* 0x00010400ff0e7b82 */ /* 0x000e220000000a00 */
[----:B------:R-:W-:Y:S01]  /*1c90*/  DMUL R16, R16, R34 ;  /* 0x0000002210107228 */ /* 0x000fe20000000000 */
[----:B------:R-:W-:Y:S01]  /*1ca0*/  UMOV UR4, 0x24dd2f1a ;  /* 0x24dd2f1a00047882 */ /* 0x000fe20000000000 */
[----:B------:R-:W-:Y:S01]  /*1cb0*/  UMOV UR5, 0x3fe4f922 ;  /* 0x3fe4f92200057882 */ /* 0x000fe20000000000 */
[----:B------:R-:W-:Y:S05]  /*1cc0*/  BSSY.RECONVERGENT B1, `(.L_x_26) ;  /* 0x0000064000017945 */ /* 0x000fea0003800200 */
[----:B-----5:R-:W-:Y:S01]  /*1cd0*/  DFMA R28, R28, R30, R16 ;  /* 0x0000001e1c1c722b */ /* 0x020fe20000000010 */
[----:B0-----:R-:W-:-:S09]  /*1ce0*/  IMAD.WIDE.U32 R16, R0, 0x8, R14 ;  /* 0x0000000800107825 */ /* 0x001fd200078e000e */
[----:B------:R-:W-:Y:S01]  /*1cf0*/  LOP3.LUT R15, R29, 0x7fffffff, RZ, 0xc0, !PT ;  /* 0x7fffffff1d0f7812 */ /* 0x000fe200078ec0ff */
[----:B------:R-:W-:Y:S01]  /*1d00*/  IMAD.MOV.U32 R14, RZ, RZ, R28 ;  /* 0x000000ffff0e7224 */ /* 0x000fe200078e001c */
[----:B------:R0:W-:Y:S05]  /*1d10*/  STG.E.64 desc[UR6][R16.64], R28 ;  /* 0x0000001c10007986 */ /* 0x0001ea000c101b06 */
[----:B------:R-:W-:-:S14]  /*1d20*/  DSETP.GE.AND P0, PT, R14, UR4, PT ;  /* 0x000000040e007e2a */ /* 0x000fdc000bf06000 */
[----:B0-----:R-:W-:Y:S05]  /*1d30*/  @!P0 BRA `(.L_x_27) ;  /* 0x0000000000e48947 */ /* 0x001fea0003800000 */
[----:B------:R-:W-:Y:S01]  /*1d40*/  DADD R18, R14, R14 ;  /* 0x000000000e127229 */ /* 0x000fe2000000000e */
[----:B------:R-:W-:Y:S01]  /*1d50*/  UMOV UR4, 0xfefa39ef ;  /* 0xfefa39ef00047882 */ /* 0x000fe20000000000 */
[----:B------:R-:W-:Y:S01]  /*1d60*/  UMOV UR5, 0x3fe62e42 ;  /* 0x3fe62e4200057882 */ /* 0x000fe20000000000 */
[----:B------:R-:W-:Y:S01]  /*1d70*/  MOV R24, 0xf89b6999 ;  /* 0xf89b699900187802 */ /* 0x000fe20000000f00 */
[----:B------:R-:W-:Y:S01]  /*1d80*/  IMAD.MOV.U32 R25, RZ, RZ, 0x3e928a27 ;  /* 0x3e928a27ff197424 */ /* 0x000fe200078e00ff */
[----:B------:R-:W-:Y:S01]  /*1d90*/  ISETP.GT.U32.AND P0, PT, R15, 0x40330fc1, PT ;  /* 0x40330fc10f00780c */ /* 0x000fe20003f04070 */
[----:B------:R-:W0:Y:S02]  /*1da0*/  F2F.F32.F64 R14, R18 ;  /* 0x00000012000e7310 */ /* 0x000e240000301000 */
[----:B0-----:R-:W-:-:S06]  /*1db0*/  FMUL R14, R14, 1.4426950216293334961 ;  /* 0x3fb8aa3b0e0e7820 */ /* 0x001fcc0000400000 */
[----:B------:R-:W0:Y:S08]  /*1dc0*/  FRND R14, R14 ;  /* 0x0000000e000e7307 */ /* 0x000e300000201000 */
[----:B0-----:R0:W1:Y:S08]  /*1dd0*/  F2F.F64.F32 R16, R14 ;  /* 0x0000000e00107310 */ /* 0x0010700000201800 */
[----:B0-----:R-:W0:Y:S01]  /*1de0*/  MUFU.EX2 R14, R14 ;  /* 0x0000000e000e7308 */ /* 0x001e220000000800 */
[----:B-1----:R-:W-:Y:S01]  /*1df0*/  DFMA R16, R16, -UR4, R18 ;  /* 0x8000000410107c2b */ /* 0x002fe20008000012 */
[----:B------:R-:W-:Y:S01]  /*1e00*/  UMOV UR4, 0xa4741b81 ;  /* 0xa4741b8100047882 */ /* 0x000fe20000000000 */
[----:B------:R-:W-:-:S06]  /*1e10*/  UMOV UR5, 0x3e5ae904 ;  /* 0x3e5ae90400057882 */ /* 0x000fcc0000000000 */
        /* <DEDUP_REMOVED lines=9> */
[----:B------:R-:W-:Y:S01]  /*1eb0*/  UMOV UR5, 0x3f2a01a0 ;  /* 0x3f2a01a000057882 */ /* 0x000fe20000000000 */
[----:B0-----:R-:W-:-:S05]  /*1ec0*/  DADD R26, -R18, 1 ;  /* 0x3ff00000121a7429 */ /* 0x001fca0000000100 */
        /* <DEDUP_REMOVED lines=17> */
[----:B------:R-:W-:-:S08]  /*1fe0*/  DFMA R24, R16, R24, R16 ;  /* 0x000000181018722b */ /* 0x000fd00000000010 */
[----:B------:R-:W-:Y:S01]  /*1ff0*/  DFMA R24, -R24, R18, R26 ;  /* 0x000000121818722b */ /* 0x000fe2000000011a */
[----:B------:R-:W-:-:S07]  /*2000*/  IMAD.MOV.U32 R18, RZ, RZ, RZ ;  /* 0x000000ffff127224 */ /* 0x000fce00078e00ff */
[----:B------:R-:W-:-:S06]  /*2010*/  DADD R16, -R24, 2 ;  /* 0x4000000018107429 */ /* 0x000fcc0000000100 */
[----:B------:R-:W0:Y:S02]  /*2020*/  MUFU.RCP64H R19, R17 ;  /* 0x0000001100137308 */ /* 0x000e240000001800 */
[----:B0-----:R-:W-:-:S08]  /*2030*/  DFMA R24, -R16, R18, 1 ;  /* 0x3ff000001018742b */ /* 0x001fd00000000112 */
[----:B------:R-:W-:-:S08]  /*2040*/  DFMA R24, R24, R24, R24 ;  /* 0x000000181818722b */ /* 0x000fd00000000018 */
[----:B------:R-:W-:Y:S01]  /*2050*/  DFMA R24, R18, R24, R18 ;  /* 0x000000181218722b */ /* 0x000fe20000000012 */
[----:B------:R-:W-:Y:S01]  /*2060*/  MOV R18, 0x0 ;  /* 0x0000000000127802 */ /* 0x000fe20000000f00 */
[----:B------:R-:W-:-:S06]  /*2070*/  IMAD.MOV.U32 R19, RZ, RZ, 0x40000000 ;  /* 0x40000000ff137424 */ /* 0x000fcc00078e00ff */
[----:B------:R-:W-:-:S10]  /*2080*/  DFMA R24, R24, -R18, 1 ;  /* 0x3ff000001818742b */ /* 0x000fd40000000812 */
[----:B------:R-:W-:Y:S02]  /*2090*/  FSEL R15, R25, 1.875, !P0 ;  /* 0x3ff00000190f7808 */ /* 0x000fe40004000000 */
[----:B------:R-:W-:Y:S02]  /*20a0*/  FSEL R24, R24, RZ, !P0 ;  /* 0x000000ff18187208 */ /* 0x000fe40004000000 */
[----:B------:R-:W-:Y:S01]  /*20b0*/  LOP3.LUT R25, R15, 0x80000000, R29, 0xb8, !PT ;  /* 0x800000000f197812 */ /* 0x000fe200078eb81d */
[----:B------:R-:W-:Y:S06]  /*20c0*/  BRA `(.L_x_28) ;  /* 0x00000000008c7947 */ /* 0x000fec0003800000 */
.L_x_27:
        /* <DEDUP_REMOVED lines=35> */
.L_x_28:
[----:B------:R-:W-:Y:S05]  /*2300*/  BSYNC.RECONVERGENT B1 ;  /* 0x0000000000017941 */ /* 0x000fea0003800200 */
.L_x_26:
        /* <DEDUP_REMOVED lines=14> */
[----:B------:R-:W-:Y:S05]  /*23f0*/  CALL.REL.NOINC `($__internal_0_$__cuda_sm20_dblrcp_rn_slowpath_v3) ;  /* 0x0000000000647944 */ /* 0x000fea0003c00000 */
[----:B------:R-:W-:Y:S01]  /*2400*/  IMAD.MOV.U32 R26, RZ, RZ, R16 ;  /* 0x000000ffff1a7224 */ /* 0x000fe200078e0010 */
[----:B------:R-:W-:-:S07]  /*2410*/  MOV R27, R17 ;  /* 0x00000011001b7202 */ /* 0x000fce0000000f00 */
.L_x_29:
[----:B------:R-:W0:Y:S01]  /*2420*/  S2UR UR5, SR_CgaCtaId ;  /* 0x00000000000579c3 */ /* 0x000e220000008800 */
[----:B------:R-:W-:Y:S01]  /*2430*/  UMOV UR4, 0x400 ;  /* 0x0000040000047882 */ /* 0x000fe20000000000 */
[----:B------:R-:W-:-:S06]  /*2440*/  DMUL R24, R26, R24 ;  /* 0x000000181a187228 */ /* 0x000fcc0000000000 */
[----:B------:R-:W1:Y:S01]  /*2450*/  LDC.64 R28, c[0x0][0x418] ;  /* 0x00010600ff1c7b82 */ /* 0x000e620000000a00 */
[----:B0-----:R-:W-:Y:S01]  /*2460*/  ULEA UR4, UR5, UR4, 0x18 ;  /* 0x0000000405047291 */ /* 0x001fe2000f8ec0ff */
[----:B-1----:R-:W-:-:S08]  /*2470*/  IMAD.WIDE.U32 R26, R0, 0x8, R28 ;  /* 0x00000008001a7825 */ /* 0x002fd000078e001c */
[----:B------:R-:W0:Y:S04]  /*2480*/  LDS.128 R12, [UR4+0x20] ;  /* 0x00002004ff0c7984 */ /* 0x000e280008000c00 */
[----:B------:R-:W1:Y:S04]  /*2490*/  LDS.128 R16, [UR4+0x30] ;  /* 0x00003004ff107984 */ /* 0x000e680008000c00 */
[----:B------:R2:W-:Y:S04]  /*24a0*/  STG.E.64 desc[UR6][R26.64], R24 ;  /* 0x000000181a007986 */ /* 0x0005e8000c101b06 */
[----:B------:R-:W-:Y:S04]  /*24b0*/  STS.128 [UR4], RZ ;  /* 0x000000ffff007988 */ /* 0x000fe80008000c04 */
[----:B------:R-:W-:Y:S04]  /*24c0*/  STS.128 [UR4+0x10], RZ ;  /* 0x000010ffff007988 */ /* 0x000fe80008000c04 */
[----:B------:R-:W-:Y:S04]  /*24d0*/  STS.128 [UR4+0x20], RZ ;  /* 0x000020ffff007988 */ /* 0x000fe80008000c04 */
[----:B------:R-:W-:Y:S04]  /*24e0*/  STS.128 [UR4+0x30], RZ ;  /* 0x000030ffff007988 */ /* 0x000fe80008000c04 */
[----:B0-----:R2:W-:Y:S04]  /*24f0*/  STG.E.64 desc[UR6][R20.64], R12 ;  /* 0x0000000c14007986 */ /* 0x0015e8000c101b06 */
[----:B------:R2:W-:Y:S04]  /*2500*/  STG.E.64 desc[UR6][R8.64], R14 ;  /* 0x0000000e08007986 */ /* 0x0005e8000c101b06 */
[----:B-1----:R2:W-:Y:S04]  /*2510*/  STG.E.64 desc[UR6][R4.64], R16 ;  /* 0x0000001004007986 */ /* 0x0025e8000c101b06 */
[----:B------:R2:W-:Y:S02]  /*2520*/  STG.E.64 desc[UR6][R22.64], R18 ;  /* 0x0000001216007986 */ /* 0x0005e4000c101b06 */
.L_x_18:
[----:B------:R-:W-:Y:S05]  /*2530*/  BSYNC.RECONVERGENT B0 ;  /* 0x0000000000007941 */ /* 0x000fea0003800200 */
.L_x_17:
[----:B------:R-:W-:Y:S01]  /*2540*/  BAR.SYNC.DEFER_BLOCKING 0x0 ;  /* 0x0000000000007b1d */ /* 0x000fe20000010000 */
[C---:B------:R-:W-:Y:S01]  /*2550*/  ISETP.NE.AND P0, PT, R0.reuse, RZ, PT ;  /* 0x000000ff0000720c */ /* 0x040fe20003f05270 */
[----:B------:R-:W-:-:S12]  /*2560*/  VIADD R0, R0, 0xffffffff ;  /* 0xffffffff00007836 */ /* 0x000fd80000000000 */
[----:B------:R-:W-:Y:S05]  /*2570*/  @P0 BRA `(.L_x_30) ;  /* 0xffffffdc00040947 */ /* 0x000fea000383ffff */
[----:B------:R-:W-:Y:S05]  /*2580*/  EXIT ;  /* 0x000000000000794d */ /* 0x000fea0003800000 */
        .weak           $__internal_0_$__cuda_sm20_dblrcp_rn_slowpath_v3
        .type           $__internal_0_$__cuda_sm20_dblrcp_rn_slowpath_v3,@function
        .size           $__internal_0_$__cuda_sm20_dblrcp_rn_slowpath_v3,(.L_x_108 - $__internal_0_$__cuda_sm20_dblrcp_rn_slowpath_v3)
$__internal_0_$__cuda_sm20_dblrcp_rn_slowpath_v3:
[----:B------:R-:W-:Y:S01]  /*2590*/  DSETP.GTU.AND P0, PT, |R14|, +INF , PT ;  /* 0x7ff000000e00742a */ /* 0x000fe20003f0c200 */
[----:B------:R-:W-:-:S13]  /*25a0*/  BSSY.RECONVERGENT B1, `(.L_x_31) ;  /* 0x0000022000017945 */ /* 0x000fda0003800200 */
[----:B------:R-:W-:Y:S05]  /*25b0*/  @P0 BRA `(.L_x_32) ;  /* 0x0000000000780947 */ /* 0x000fea0003800000 */
[----:B------:R-:W-:-:S05]  /*25c0*/  LOP3.LUT R19, R15, 0x7fffffff, RZ, 0xc0, !PT ;  /* 0x7fffffff0f137812 */ /* 0x000fca00078ec0ff */
[----:B------:R-:W-:-:S05]  /*25d0*/  VIADD R16, R19, 0xffffffff ;  /* 0xffffffff13107836 */ /* 0x000fca0000000000 */
[----:B------:R-:W-:-:S13]  /*25e0*/  ISETP.GE.U32.AND P0, PT, R16, 0x7fefffff, PT ;  /* 0x7fefffff1000780c */ /* 0x000fda0003f06070 */
[----:B------:R-:W-:Y:S02]  /*25f0*/  @P0 LOP3.LUT R17, R15, 0x7ff00000, RZ, 0x3c, !PT ;  /* 0x7ff000000f110812 */ /* 0x000fe400078e3cff */
[----:B------:R-:W-:Y:S01]  /*2600*/  @P0 MOV R16, RZ ;  /* 0x000000ff00100202 */ /* 0x000fe20000000f00 */
[----:B------:R-:W-:Y:S06]  /*2610*/  @P0 BRA `(.L_x_33) ;  /* 0x0000000000680947 */ /* 0x000fec0003800000 */
[----:B------:R-:W-:-:S13]  /*2620*/  ISETP.GE.U32.AND P0, PT, R19, 0x1000001, PT ;  /* 0x010000011300780c */ /* 0x000fda0003f06070 */
[----:B------:R-:W-:Y:S05]  /*2630*/  @!P0 BRA `(.L_x_34) ;  /* 0x0000000000348947 */ /* 0x000fea0003800000 */
[----:B------:R-:W-:Y:S02]  /*2640*/  VIADD R17, R15, 0xc0200000 ;  /* 0xc02000000f117836 */ /* 0x000fe40000000000 */
[----:B------:R-:W-:Y:S02]  /*2650*/  IMAD.MOV.U32 R16, RZ, RZ, R14 ;  /* 0x000000ffff107224 */ /* 0x000fe400078e000e */
[----:B------:R-:W0:Y:S04]  /*2660*/  MUFU.RCP64H R19, R17 ;  /* 0x0000001100137308 */ /* 0x000e280000001800 */
[----:B0-----:R-:W-:-:S08]  /*2670*/  DFMA R26, -R16, R18, 1 ;  /* 0x3ff00000101a742b */ /* 0x001fd00000000112 */
[----:B------:R-:W-:-:S08]  /*2680*/  DFMA R26, R26, R26, R26 ;  /* 0x0000001a1a1a722b */ /* 0x000fd0000000001a */
[----:B------:R-:W-:-:S08]  /*2690*/  DFMA R26, R18, R26, R18 ;  /* 0x0000001a121a722b */ /* 0x000fd00000000012 */
[----:B------:R-:W-:-:S08]  /*26a0*/  DFMA R18, -R16, R26, 1 ;  /* 0x3ff000001012742b */ /* 0x000fd0000000011a */
[----:B------:R-:W-:-:S08]  /*26b0*/  DFMA R18, R26, R18, R26 ;  /* 0x000000121a12722b */ /* 0x000fd0000000001a */
[----:B------:R-:W-:-:S08]  /*26c0*/  DMUL R18, R18, 2.2250738585072013831e-308 ;  /* 0x0010000012127828 */ /* 0x000fd00000000000 */
[----:B------:R-:W-:-:S08]  /*26d0*/  DFMA R14, -R14, R18, 1 ;  /* 0x3ff000000e0e742b */ /* 0x000fd00000000112 */
[----:B------:R-:W-:-:S08]  /*26e0*/  DFMA R14, R14, R14, R14 ;  /* 0x0000000e0e0e722b */ /* 0x000fd0000000000e */
[----:B------:R-:W-:Y:S01]  /*26f0*/  DFMA R16, R18, R14, R18 ;  /* 0x0000000e1210722b */ /* 0x000fe20000000012 */
[----:B------:R-:W-:Y:S10]  /*2700*/  BRA `(.L_x_33) ;  /* 0x00000000002c7947 */ /* 0x000ff40003800000 */
.L_x_34:
[----:B------:R-:W-:-:S06]  /*2710*/  DMUL R14, R14, 8.11296384146066816958e+31 ;  /* 0x469000000e0e7828 */ /* 0x000fcc0000000000 */
[----:B------:R-:W0:Y:S02]  /*2720*/  MUFU.RCP64H R19, R15 ;  /* 0x0000000f00137308 */ /* 0x000e240000001800 */
[----:B0-----:R-:W-:-:S08]  /*2730*/  DFMA R16, -R14, R18, 1 ;  /* 0x3ff000000e10742b */ /* 0x001fd00000000112 */
[----:B------:R-:W-:-:S08]  /*2740*/  DFMA R16, R16, R16, R16 ;  /* 0x000000101010722b */ /* 0x000fd00000000010 */
[----:B------:R-:W-:-:S08]  /*2750*/  DFMA R16, R18, R16, R18 ;  /* 0x000000101210722b */ /* 0x000fd00000000012 */
[----:B------:R-:W-:-:S08]  /*2760*/  DFMA R18, -R14, R16, 1 ;  /* 0x3ff000000e12742b */ /* 0x000fd00000000110 */
[----:B------:R-:W-:-:S08]  /*2770*/  DFMA R16, R16, R18, R16 ;  /* 0x000000121010722b */ /* 0x000fd00000000010 */
[----:B------:R-:W-:Y:S01]  /*2780*/  DMUL R16, R16, 8.11296384146066816958e+31 ;  /* 0x4690000010107828 */ /* 0x000fe20000000000 */
[----:B------:R-:W-:Y:S10]  /*2790*/  BRA `(.L_x_33) ;  /* 0x0000000000087947 */ /* 0x000ff40003800000 */
.L_x_32:
[----:B------:R-:W-:Y:S02]  /*27a0*/  LOP3.LUT R17, R15, 0x80000, RZ, 0xfc, !PT ;  /* 0x000800000f117812 */ /* 0x000fe400078efcff */
[----:B------:R-:W-:-:S07]  /*27b0*/  MOV R16, R14 ;  /* 0x0000000e00107202 */ /* 0x000fce0000000f00 */
.L_x_33:
[----:B------:R-:W-:Y:S05]  /*27c0*/  BSYNC.RECONVERGENT B1 ;  /* 0x0000000000017941 */ /* 0x000fea0003800200 */
.L_x_31:
[----:B------:R-:W-:-:S04]  /*27d0*/  IMAD.MOV.U32 R33, RZ, RZ, 0x0 ;  /* 0x00000000ff217424 */ /* 0x000fc800078e00ff */
[----:B------:R-:W-:Y:S05]  /*27e0*/  RET.REL.NODEC R32 `(_Z26gateValueComputation_Cond1PdS_S_S_S_S_S_S_S_S_S_S_S_S_S_S_S_S_S_S_i) ;  /* 0xffffffd820047950 */ /* 0x000fea0003c3ffff */
.L_x_35:
[----:B------:R-:W-:-:S00]  /*27f0*/  BRA `(.L_x_35) ;  /* 0xfffffffc00fc7947 */ /* 0x000fc0000383ffff */
[----:B------:R-:W-:-:S00]  /*2800*/  NOP ;  /* 0x0000000000007918 */ /* 0x000fc00000000000 */
[----:B------:R-:W-:-:S00]  /*2810*/  NOP ;  /* 0x0000000000007918 */ /* 0x000fc00000000000 */
[----:B------:R-:W-:-:S00]  /*2820*/  NOP ;  /* 0x0000000000007918 */ /* 0x000fc00000000000 */
[----:B------:R-:W-:-:S00]  /*2830*/  NOP ;  /* 0x0000000000007918 */ /* 0x000fc00000000000 */
[----:B------:R-:W-:-:S00]  /*2840*/  NOP ;  /* 0x0000000000007918 */ /* 0x000fc00000000000 */
[----:B------:R-:W-:-:S00]  /*2850*/  NOP ;  /* 0x0000000000007918 */ /* 0x000fc00000000000 */
[----:B------:R-:W-:-:S00]  /*2860*/  NOP ;  /* 0x0000000000007918 */ /* 0x000fc00000000000 */
[----:B------:R-:W-:-:S00]  /*2870*/  NOP ;  /* 0x0000000000007918 */ /* 0x000fc00000000000 */
.L_x_108:


//--------------------- .text._Z30outputElementComputation_Cond1PdS_S_S_S_S_S_S_S_S_S_S_S_S_S_ii --------------------------
	.section	.text._Z30outputElementComputation_Cond1PdS_S_S_S_S_S_S_S_S_S_S_S_S_S_ii,"ax",@progbits
	.align	128
        .global         _Z30outputElementComputation_Cond1PdS_S_S_S_S_S_S_S_S_S_S_S_S_S_ii
        .type           _Z30outputElementComputation_Cond1PdS_S_S_S_S_S_S_S_S_S_S_S_S_S_ii,@function
        .size           _Z30outputElementComputation_Cond1PdS_S_S_S_S_S_S_S_S_S_S_S_S_S_ii,(.L_x_109 - _Z30outputElementComputation_Cond1PdS_S_S_S_S_S_S_S_S_S_S_S_S_S_ii)
        .other          _Z30outputElementComputation_Cond1PdS_S_S_S_S_S_S_S_S_S_S_S_S_S_ii,@"STO_CUDA_ENTRY STV_DEFAULT"
_Z30outputElementComputation_Cond1PdS_S_S_S_S_S_S_S_S_S_S_S_S_S_ii:
.text._Z30outputElementComputation_Cond1PdS_S_S_S_S_S_S_S_S_S_S_S_S_S_ii:
[----:B------:R-:W-:Y:S08]  /*0000*/  LDC R1, c[0x0][0x37c] ;  /* 0x0000df00ff017b82 */ /* 0x000ff00000000800 */
[----:B------:R-:W0:Y:S01]  /*0010*/  LDC R7, c[0x0][0x3f8] ;  /* 0x0000fe00ff077b82 */ /* 0x000e220000000800 */
[----:B------:R-:W1:Y:S07]  /*0020*/  LDCU.64 UR6, c[0x0][0x358] ;  /* 0x00006b00ff0677ac */ /* 0x000e6e0008000a00 */
[----:B------:R-:W0:Y:S08]  /*0030*/  LDC.64 R8, c[0x0][0x388] ;  /* 0x0000e200ff087b82 */ /* 0x000e300000000a00 */
[----:B------:R-:W2:Y:S08]  /*0040*/  LDC.64 R2, c[0x0][0x3c8] ;  /* 0x0000f200ff027b82 */ /* 0x000eb00000000a00 */
[----:B------:R-:W3:Y:S01]  /*0050*/  LDC.64 R10, c[0x0][0x3a8] ;  /* 0x0000ea00ff0a7b82 */ /* 0x000ee20000000a00 */
[----:B0-----:R-:W-:-:S06]  /*0060*/  IMAD.WIDE R8, R7, 0x8, R8 ;  /* 0x0000000807087825 */ /* 0x001fcc00078e0208 */
[----:B-1----:R-:W4:Y:S01]  /*0070*/  LDG.E.64 R8, desc[UR6][R8.64] ;  /* 0x0000000608087981 */ /* 0x002f22000c1e1b00 */
[----:B--2---:R-:W-:-:S05]  /*0080*/  IMAD.WIDE R2, R7, 0x8, R2 ;  /* 0x0000000807027825 */ /* 0x004fca00078e0202 */
[----:B------:R-:W4:Y:S01]  /*0090*/  LDG.E.64 R4, desc[UR6][R2.64] ;  /* 0x0000000602047981 */ /* 0x000f22000c1e1b00 */
[----:B---3--:R-:W-:-:S06]  /*00a0*/  IMAD.WIDE R10, R7, 0x8, R10 ;  /* 0x00000008070a7825 */ /* 0x008fcc00078e020a */
[----:B------:R-:W2:Y:S01]  /*00b0*/  LDG.E.64 R10, desc[UR6][R10.64] ;  /* 0x000000060a0a7981 */ /* 0x000ea2000c1e1b00 */
[----:B------:R-:W-:Y:S02]  /*00c0*/  IMAD.MOV.U32 R6, RZ, RZ, 0x652b82fe ;  /* 0x652b82feff067424 */ /* 0x000fe400078e00ff */
[----:B------:R-:W-:Y:S01]  /*00d0*/  IMAD.MOV.U32 R7, RZ, RZ, 0x3ff71547 ;  /* 0x3ff71547ff077424 */ /* 0x000fe200078e00ff */
[----:B------:R-:W-:Y:S01]  /*00e0*/  UMOV UR4, 0xfefa39ef ;  /* 0xfefa39ef00047882 */ /* 0x000fe20000000000 */
[----:B------:R-:W-:Y:S01]  /*00f0*/  UMOV UR5, 0x3fe62e42 ;  /* 0x3fe62e4200057882 */ /* 0x000fe20000000000 */
[----:B----4-:R-:W-:-:S08]  /*0100*/  DADD R4, R4, R8 ;  /* 0x0000000004047229 */ /* 0x010fd00000000008 */
[----:B--2---:R-:W-:-:S08]  /*0110*/  DADD R4, R4, R10 ;  /* 0x0000000004047229 */ /* 0x004fd0000000000a */
[----:B------:R-:W-:-:S08]  /*0120*/  DFMA R6, R4, -R6, 6.75539944105574400000e+15 ;  /* 0x433800000406742b */ /* 0x000fd00000000806 */
[----:B------:R-:W-:-:S08]  /*0130*/  DADD R12, R6, -6.75539944105574400000e+15 ;  /* 0xc3380000060c7429 */ /* 0x000fd00000000000 */
[----:B------:R-:W-:Y:S01]  /*0140*/  DFMA R14, R12, -UR4, -R4 ;  /* 0x800000040c0e7c2b */ /* 0x000fe20008000804 */
[----:B------:R-:W-:Y:S01]  /*0150*/  UMOV UR4, 0x3b39803f ;  /* 0x3b39803f00047882 */ /* 0x000fe20000000000 */
[----:B------:R-:W-:-:S06]  /*0160*/  UMOV UR5, 0x3c7abc9e ;  /* 0x3c7abc9e00057882 */ /* 0x000fcc0000000000 */
[----:B------:R-:W-:Y:S01]  /*0170*/  DFMA R8, R12, -UR4, R14 ;  /* 0x800000040c087c2b */ /* 0x000fe2000800000e */
[----:B------:R-:W-:Y:S01]  /*0180*/  IMAD.MOV.U32 R12, RZ, RZ, -0x35dec16 ;  /* 0xfca213eaff0c7424 */ /* 0x000fe200078e00ff */
[----:B------:R-:W-:Y:S01]  /*0190*/  MOV R13, 0x3e928af3 ;  /* 0x3e928af3000d7802 */ /* 0x000fe20000000f00 */
[----:B------:R-:W-:Y:S01]  /*01a0*/  UMOV UR4, 0x69ce2bdf ;  /* 0x69ce2bdf00047882 */ /* 0x000fe20000000000 */
[----:B------:R-:W-:-:S04]  /*01b0*/  UMOV UR5, 0x3e5ade15 ;  /* 0x3e5ade1500057882 */ /* 0x000fc80000000000 */
[----:B------:R-:W-:Y:S01]  /*01c0*/  DFMA R10, R8, UR4, R12 ;  /* 0x00000004080a7c2b */ /* 0x000fe2000800000c */
        /* <DEDUP_REMOVED lines=22> */
[----:B------:R-:W-:Y:S01]  /*0330*/  UMOV UR5, 0x3fe00000 ;  /* 0x3fe0000000057882 */ /* 0x000fe20000000000 */
[----:B------:R-:W-:-:S05]  /*0340*/  DADD R12, -RZ, -R4 ;  /* 0x00000000ff0c7229 */ /* 0x000fca0000000904 */
[----:B------:R-:W-:-:S05]  /*0350*/  DFMA R10, R8, R10, UR4 ;  /* 0x00000004080a7e2b */ /* 0x000fca000800000a */
[----:B------:R-:W-:-:S03]  /*0360*/  FSETP.GEU.AND P0, PT, |R13|, 4.1917929649353027344, PT ;  /* 0x4086232b0d00780b */ /* 0x000fc60003f0e200 */
[----:B------:R-:W-:-:S08]  /*0370*/  DFMA R10, R8, R10, 1 ;  /* 0x3ff00000080a742b */ /* 0x000fd0000000000a */
[----:B------:R-:W-:-:S10]  /*0380*/  DFMA R10, R8, R10, 1 ;  /* 0x3ff00000080a742b */ /* 0x000fd4000000000a */
[----:B------:R-:W-:Y:S02]  /*0390*/  IMAD R9, R6, 0x100000, R11 ;  /* 0x0010000006097824 */ /* 0x000fe400078e020b */
[----:B------:R-:W-:Y:S01]  /*03a0*/  IMAD.MOV.U32 R8, RZ, RZ, R10 ;  /* 0x000000ffff087224 */ /* 0x000fe200078e000a */
[----:B------:R-:W-:Y:S06]  /*03b0*/  @!P0 BRA `(.L_x_36) ;  /* 0x0000000000348947 */ /* 0x000fec0003800000 */
        /* <DEDUP_REMOVED lines=9> */
[----:B------:R-:W-:Y:S01]  /*0450*/  LEA R11, R5, R11, 0x14 ;  /* 0x0000000b050b7211 */ /* 0x000fe200078ea0ff */
[----:B------:R-:W-:-:S05]  /*0460*/  IMAD.IADD R6, R6, 0x1, -R5 ;  /* 0x0000000106067824 */ /* 0x000fca00078e0a05 */
[----:B------:R-:W-:-:S06]  /*0470*/  LEA R9, R6, 0x3ff00000, 0x14 ;  /* 0x3ff0000006097811 */ /* 0x000fcc00078ea0ff */
[----:B------:R-:W-:-:S11]  /*0480*/  DMUL R8, R10, R8 ;  /* 0x000000080a087228 */ /* 0x000fd60000000000 */
.L_x_36:
[----:B------:R-:W-:-:S06]  /*0490*/  DADD R12, R8, 1 ;  /* 0x3ff00000080c7429 */ /* 0x000fcc0000000000 */
[----:B------:R-:W0:Y:S04]  /*04a0*/  MUFU.RCP64H R5, R13 ;  /* 0x0000000d00057308 */ /* 0x000e280000001800 */
        /* <DEDUP_REMOVED lines=10> */
[----:B------:R-:W-:-:S03]  /*0550*/  MOV R11, R13 ;  /* 0x0000000d000b7202 */ /* 0x000fc60000000f00 */
[----:B------:R-:W-:Y:S01]  /*0560*/  VIADD R14, R0, 0xfff00000 ;  /* 0xfff00000000e7836 */ /* 0x000fe20000000000 */
[----:B------:R-:W-:-:S07]  /*0570*/  MOV R0, 0x590 ;  /* 0x0000059000007802 */ /* 0x000fce0000000f00 */
[----:B------:R-:W-:Y:S05]  /*0580*/  CALL.REL.NOINC `($__internal_1_$__cuda_sm20_dblrcp_rn_slowpath_v3) ;  /* 0x0000001800747944 */ /* 0x000fea0003c00000 */
[----:B------:R-:W-:Y:S02]  /*0590*/  IMAD.MOV.U32 R10, RZ, RZ, R12 ;  /* 0x000000ffff0a7224 */ /* 0x000fe400078e000c */
[----:B------:R-:W-:-:S07]  /*05a0*/  IMAD.MOV.U32 R11, RZ, RZ, R13 ;  /* 0x000000ffff0b7224 */ /* 0x000fce00078e000d */
.L_x_37:
[----:B------:R-:W0:Y:S01]  /*05b0*/  LDC R9, c[0x0][0x3f8] ;  /* 0x0000fe00ff097b82 */ /* 0x000e220000000800 */
[----:B------:R1:W-:Y:S07]  /*05c0*/  STG.E.64 desc[UR6][R2.64], R10 ;  /* 0x0000000a02007986 */ /* 0x0003ee000c101b06 */
[----:B------:R-:W0:Y:S08]  /*05d0*/  LDC.64 R12, c[0x0][0x390] ;  /* 0x0000e400ff0c7b82 */ /* 0x000e300000000a00 */
[----:B------:R-:W2:Y:S08]  /*05e0*/  LDC.64 R4, c[0x0][0x3d0] ;  /* 0x0000f400ff047b82 */ /* 0x000eb00000000a00 */
[----:B------:R-:W3:Y:S01]  /*05f0*/  LDC.64 R14, c[0x0][0x3b0] ;  /* 0x0000ec00ff0e7b82 */ /* 0x000ee20000000a00 */
[----:B0-----:R-:W-:-:S06]  /*0600*/  IMAD.WIDE R12, R9, 0x8, R12 ;  /* 0x00000008090c7825 */ /* 0x001fcc00078e020c */
[----:B------:R-:W4:Y:S01]  /*0610*/  LDG.E.64 R12, desc[UR6][R12.64] ;  /* 0x000000060c0c7981 */ /* 0x000f22000c1e1b00 */
[----:B--2---:R-:W-:-:S05]  /*0620*/  IMAD.WIDE R4, R9, 0x8, R4 ;  /* 0x0000000809047825 */ /* 0x004fca00078e0204 */
[----:B------:R-:W4:Y:S01]  /*0630*/  LDG.E.64 R6, desc[UR6][R4.64] ;  /* 0x0000000604067981 */ /* 0x000f22000c1e1b00 */
[----:B---3--:R-:W-:-:S06]  /*0640*/  IMAD.WIDE R14, R9, 0x8, R14 ;  /* 0x00000008090e7825 */ /* 0x008fcc00078e020e */
[----:B------:R-:W2:Y:S01]  /*0650*/  LDG.E.64 R14, desc[UR6][R14.64] ;  /* 0x000000060e0e7981 */ /* 0x000ea2000c1e1b00 */
[----:B------:R-:W-:Y:S01]  /*0660*/  MOV R8, 0x652b82fe ;  /* 0x652b82fe00087802 */ /* 0x000fe20000000f00 */
[----:B------:R-:W-:Y:S01]  /*0670*/  IMAD.MOV.U32 R9, RZ, RZ, 0x3ff71547 ;  /* 0x3ff71547ff097424 */ /* 0x000fe200078e00ff */
[----:B------:R-:W-:Y:S01]  /*0680*/  UMOV UR4, 0xfefa39ef ;  /* 0xfefa39ef00047882 */ /* 0x000fe20000000000 */
[----:B------:R-:W-:Y:S01]  /*0690*/  UMOV UR5, 0x3fe62e42 ;  /* 0x3fe62e4200057882 */ /* 0x000fe20000000000 */
[----:B----4-:R-:W-:-:S08]  /*06a0*/  DADD R6, R6, R12 ;  /* 0x0000000006067229 */ /* 0x010fd0000000000c */
[----:B--2---:R-:W-:-:S08]  /*06b0*/  DADD R6, R6, R14 ;  /* 0x0000000006067229 */ /* 0x004fd0000000000e */
[----:B------:R-:W-:-:S08]  /*06c0*/  DFMA R8, R6, -R8, 6.75539944105574400000e+15 ;  /* 0x433800000608742b */ /* 0x000fd00000000808 */
[----:B------:R-:W-:-:S08]  /*06d0*/  DADD R16, R8, -6.75539944105574400000e+15 ;  /* 0xc338000008107429 */ /* 0x000fd00000000000 */
[----:B-1----:R-:W-:Y:S01]  /*06e0*/  DFMA R10, R16, -UR4, -R6 ;  /* 0x80000004100a7c2b */ /* 0x002fe20008000806 */
[----:B------:R-:W-:Y:S01]  /*06f0*/  UMOV UR4, 0x3b39803f ;  /* 0x3b39803f00047882 */ /* 0x000fe20000000000 */
[----:B------:R-:W-:Y:S01]  /*0700*/  UMOV UR5, 0x3c7abc9e ;  /* 0x3c7abc9e00057882 */ /* 0x000fe20000000000 */
[----:B------:R-:W-:Y:S02]  /*0710*/  IMAD.MOV.U32 R12, RZ, RZ, -0x35dec16 ;  /* 0xfca213eaff0c7424 */ /* 0x000fe400078e00ff */
[----:B------:R-:W-:-:S03]  /*0720*/  IMAD.MOV.U32 R13, RZ, RZ, 0x3e928af3 ;  /* 0x3e928af3ff0d7424 */ /* 0x000fc600078e00ff */
[----:B------:R-:W-:Y:S01]  /*0730*/  DFMA R10, R16, -UR4, R10 ;  /* 0x80000004100a7c2b */ /* 0x000fe2000800000a */
[----:B------:R-:W-:Y:S01]  /*0740*/  UMOV UR4, 0x69ce2bdf ;  /* 0x69ce2bdf00047882 */ /* 0x000fe20000000000 */
[----:B------:R-:W-:-:S06]  /*0750*/  UMOV UR5, 0x3e5ade15 ;  /* 0x3e5ade1500057882 */ /* 0x000fcc0000000000 */
        /* <DEDUP_REMOVED lines=29> */
[----:B------:R-:W-:Y:S01]  /*0930*/  LEA R11, R8, R13, 0x14 ;  /* 0x0000000d080b7211 */ /* 0x000fe200078ea0ff */
        /* <DEDUP_REMOVED lines=8> */
[----:B------:R-:W-:Y:S02]  /*09c0*/  LEA.HI R0, R8, R8, RZ, 0x1 ;  /* 0x0000000808007211 */ /* 0x000fe400078f08ff */
[----:B------:R-:W-:Y:S02]  /*09d0*/  MOV R10, RZ ;  /* 0x000000ff000a7202 */ /* 0x000fe40000000f00 */
[----:B------:R-:W-:-:S05]  /*09e0*/  SHF.R.S32.HI R7, RZ, 0x1, R0 ;  /* 0x00000001ff077819 */ /* 0x000fca0000011400 */
[----:B------:R-:W-:Y:S02]  /*09f0*/  IMAD.IADD R8, R8, 0x1, -R7 ;  /* 0x0000000108087824 */ /* 0x000fe400078e0a07 */
[----:B------:R-:W-:-:S03]  /*0a00*/  IMAD R13, R7, 0x100000, R13 ;  /* 0x00100000070d7824 */ /* 0x000fc600078e020d */
[----:B------:R-:W-:-:S06]  /*0a10*/  LEA R11, R8, 0x3ff00000, 0x14 ;  /* 0x3ff00000080b7811 */ /* 0x000fcc00078ea0ff */
[----:B------:R-:W-:-:S11]  /*0a20*/  DMUL R10, R12, R10 ;  /* 0x0000000a0c0a7228 */ /* 0x000fd60000000000 */
.L_x_38:
        /* <DEDUP_REMOVED lines=11> */
[----:B------:R-:W-:Y:S02]  /*0ae0*/  IMAD.MOV.U32 R10, RZ, RZ, R14 ;  /* 0x000000ffff0a7224 */ /* 0x000fe400078e000e */
[----:B------:R-:W-:Y:S01]  /*0af0*/  IMAD.MOV.U32 R11, RZ, RZ, R15 ;  /* 0x000000ffff0b7224 */ /* 0x000fe200078e000f */
[----:B------:R-:W-:Y:S02]  /*0b00*/  IADD3 R14, PT, PT, R0, -0x100000, RZ ;  /* 0xfff00000000e7810 */ /* 0x000fe40007ffe0ff */
[----:B------:R-:W-:-:S07]  /*0b10*/  MOV R0, 0xb30 ;  /* 0x00000b3000007802 */ /* 0x000fce0000000f00 */
[----:B------:R-:W-:Y:S05]  /*0b20*/  CALL.REL.NOINC `($__internal_1_$__cuda_sm20_dblrcp_rn_slowpath_v3) ;  /* 0x00000014000c7944 */ /* 0x000fea0003c00000 */
.L_x_39:
        /* <DEDUP_REMOVED lines=11> */
[----:B------:R-:W-:Y:S01]  /*0be0*/  UMOV UR4, 0x24dd2f1a ;  /* 0x24dd2f1a00047882 */ /* 0x000fe20000000000 */
[----:B------:R-:W-:Y:S01]  /*0bf0*/  UMOV UR5, 0x3fe4f922 ;  /* 0x3fe4f92200057882 */ /* 0x000fe20000000000 */
[----:B----4-:R-:W-:-:S08]  /*0c00*/  DADD R8, R8, R14 ;  /* 0x0000000008087229 */ /* 0x010fd0000000000e */
[----:B--2---:R-:W-:-:S10]  /*0c10*/  DADD R8, R8, R16 ;  /* 0x0000000008087229 */ /* 0x004fd40000000010 */
[----:B------:R-:W-:Y:S01]  /*0c20*/  LOP3.LUT R11, R9, 0x7fffffff, RZ, 0xc0, !PT ;  /* 0x7fffffff090b7812 */ /* 0x000fe200078ec0ff */
[----:B------:R-:W-:-:S06]  /*0c30*/  IMAD.MOV.U32 R10, RZ, RZ, R8 ;  /* 0x000000ffff0a7224 */ /* 0x000fcc00078e0008 */
[----:B------:R-:W-:-:S14]  /*0c40*/  DSETP.GE.AND P0, PT, R10, UR4, PT ;  /* 0x000000040a007e2a */ /* 0x000fdc000bf06000 */
[----:B-1----:R-:W-:Y:S05]  /*0c50*/  @!P0 BRA `(.L_x_40) ;  /* 0x0000000000e48947 */ /* 0x002fea0003800000 */
[----:B------:R-:W-:Y:S01]  /*0c60*/  DADD R14, R10, R10 ;  /* 0x000000000a0e7229 */ /* 0x000fe2000000000a */
[----:B------:R-:W-:Y:S01]  /*0c70*/  UMOV UR4, 0xfefa39ef ;  /* 0xfefa39ef00047882 */ /* 0x000fe20000000000 */
[----:B------:R-:W-:Y:S01]  /*0c80*/  UMOV UR5, 0x3fe62e42 ;  /* 0x3fe62e4200057882 */ /* 0x000fe20000000000 */
[----:B------:R-:W-:Y:S01]  /*0c90*/  IMAD.MOV.U32 R16, RZ, RZ, -0x7649667 ;  /* 0xf89b6999ff107424 */ /* 0x000fe200078e00ff */
[----:B------:R-:W-:Y:S02]  /*0ca0*/  MOV R17, 0x3e928a27 ;  /* 0x3e928a2700117802 */ /* 0x000fe40000000f00 */
[----:B------:R-:W0:Y:S01]  /*0cb0*/  F2F.F32.F64 R8, R14 ;  /* 0x0000000e00087310 */ /* 0x000e220000301000 */
[----:B------:R-:W-:Y:S01]  /*0cc0*/  ISETP.GT.U32.AND P0, PT, R11, 0x40330fc1, PT ;  /* 0x40330fc10b00780c */ /* 0x000fe20003f04070 */
        /* <DEDUP_REMOVED lines=35> */
[----:B------:R-:W-:Y:S01]  /*0f00*/  DFMA R16, R12, R16, R12 ;  /* 0x000000100c10722b */ /* 0x000fe2000000000c */
[----:B------:R-:W-:-:S07]  /*0f10*/  IMAD.MOV.U32 R12, RZ, RZ, RZ ;  /* 0x000000ffff0c7224 */ /* 0x000fce00078e00ff */
[----:B------:R-:W-:-:S08]  /*0f20*/  DFMA R16, -R16, R14, R18 ;  /* 0x0000000e1010722b */ /* 0x000fd00000000112 */
[----:B------:R-:W-:-:S06]  /*0f30*/  DADD R16, -R16, 2 ;  /* 0x4000000010107429 */ /* 0x000fcc0000000100 */
[----:B------:R-:W0:Y:S02]  /*0f40*/  MUFU.RCP64H R13, R17 ;  /* 0x00000011000d7308 */ /* 0x000e240000001800 */
[----:B0-----:R-:W-:-:S08]  /*0f50*/  DFMA R14, -R16, R12, 1 ;  /* 0x3ff00000100e742b */ /* 0x001fd0000000010c */
[----:B------:R-:W-:-:S08]  /*0f60*/  DFMA R14, R14, R14, R14 ;  /* 0x0000000e0e0e722b */ /* 0x000fd0000000000e */
[----:B------:R-:W-:Y:S01]  /*0f70*/  DFMA R14, R12, R14, R12 ;  /* 0x0000000e0c0e722b */ /* 0x000fe2000000000c */
[----:B------:R-:W-:Y:S01]  /*0f80*/  IMAD.MOV.U32 R12, RZ, RZ, 0x0 ;  /* 0x00000000ff0c7424 */ /* 0x000fe200078e00ff */
[----:B------:R-:W-:-:S06]  /*0f90*/  MOV R13, 0x40000000 ;  /* 0x40000000000d7802 */ /* 0x000fcc0000000f00 */
[----:B------:R-:W-:-:S10]  /*0fa0*/  DFMA R14, R14, -R12, 1 ;  /* 0x3ff000000e0e742b */ /* 0x000fd4000000080c */
[----:B------:R-:W-:Y:S02]  /*0fb0*/  FSEL R8, R15, 1.875, !P0 ;  /* 0x3ff000000f087808 */ /* 0x000fe40004000000 */
[----:B------:R-:W-:Y:S02]  /*0fc0*/  FSEL R14, R14, RZ, !P0 ;  /* 0x000000ff0e0e7208 */ /* 0x000fe40004000000 */
[----:B------:R-:W-:Y:S01]  /*0fd0*/  LOP3.LUT R15, R8, 0x80000000, R9, 0xb8, !PT ;  /* 0x80000000080f7812 */ /* 0x000fe200078eb809 */
[----:B------:R-:W-:Y:S06]  /*0fe0*/  BRA `(.L_x_41) ;  /* 0x00000000008c7947 */ /* 0x000fec0003800000 */
.L_x_40:
[----:B------:R-:W-:Y:S01]  /*0ff0*/  DMUL R10, R8, R8 ;  /* 0x00000008080a7228 */ /* 0x000fe20000000000 */
[----:B------:R-:W-:Y:S01]  /*1000*/  IMAD.MOV.U32 R12, RZ, RZ, 0x420afc3d ;  /* 0x420afc3dff0c7424 */ /* 0x000fe200078e00ff */
[----:B------:R-:W-:Y:S01]  /*1010*/  UMOV UR4, 0xe2f5e964 ;  /* 0xe2f5e96400047882 */ /* 0x000fe20000000000 */
[----:B------:R-:W-:Y:S01]  /*1020*/  IMAD.MOV.U32 R13, RZ, RZ, 0x3f14359f ;  /* 0x3f14359fff0d7424 */ /* 0x000fe200078e00ff */
[----:B------:R-:W-:-:S05]  /*1030*/  UMOV UR5, 0x3ef0bc46 ;  /* 0x3ef0bc4600057882 */ /* 0x000fca0000000000 */
        /* <DEDUP_REMOVED lines=30> */
.L_x_41:
[----:B------:R-:W0:Y:S01]  /*1220*/  LDC.64 R16, c[0x0][0x3a0] ;  /* 0x0000e800ff107b82 */ /* 0x000e220000000a00 */
[----:B------:R1:W-:Y:S07]  /*1230*/  STG.E.64 desc[UR6][R6.64], R14 ;  /* 0x0000000e06007986 */ /* 0x0003ee000c101b06 */
        /* <DEDUP_REMOVED lines=19> */
[----:B------:R-:W-:Y:S01]  /*1370*/  IMAD.MOV.U32 R16, RZ, RZ, -0x35dec16 ;  /* 0xfca213eaff107424 */ /* 0x000fe200078e00ff */
[----:B------:R-:W-:-:S04]  /*1380*/  MOV R17, 0x3e928af3 ;  /* 0x3e928af300117802 */ /* 0x000fc80000000f00 */
        /* <DEDUP_REMOVED lines=48> */
.L_x_42:
[----:B------:R-:W-:-:S06]  /*1690*/  DADD R16, R14, 1 ;  /* 0x3ff000000e107429 */ /* 0x000fcc0000000000 */
[----:B------:R-:W0:Y:S04]  /*16a0*/  MUFU.RCP64H R11, R17 ;  /* 0x00000011000b7308 */ /* 0x000e280000001800 */
[----:B------:R-:W-:-:S04]  /*16b0*/  IADD3 R10, PT, PT, R17, 0x300402, RZ ;  /* 0x00300402110a7810 */ /* 0x000fc80007ffe0ff */
[----:B------:R-:W-:Y:S02]  /*16c0*/  FSETP.GEU.AND P0, PT, |R10|, 5.8789094863358348022e-39, PT ;  /* 0x004004020a00780b */ /* 0x000fe40003f0e200 */
        /* <DEDUP_REMOVED lines=12> */
.L_x_43:
[----:B------:R-:W0:Y:S01]  /*1790*/  LDC R0, c[0x0][0x3f8] ;  /* 0x0000fe00ff007b82 */ /* 0x000e220000000800 */
[----:B------:R1:W-:Y:S04]  /*17a0*/  STG.E.64 desc[UR6][R8.64], R12 ;  /* 0x0000000c08007986 */ /* 0x0003e8000c101b06 */
[----:B------:R-:W2:Y:S03]  /*17b0*/  LDG.E.64 R14, desc[UR6][R2.64] ;  /* 0x00000006020e7981 */ /* 0x000ea6000c1e1b00 */
[----:B------:R-:W0:Y:S01]  /*17c0*/  LDC.64 R16, c[0x0][0x380] ;  /* 0x0000e000ff107b82 */ /* 0x000e220000000a00 */
[----:B------:R-:W2:Y:S04]  /*17d0*/  LDG.E.64 R18, desc[UR6][R6.64] ;  /* 0x0000000606127981 */ /* 0x000ea8000c1e1b00 */
[----:B------:R-:W3:Y:S03]  /*17e0*/  LDG.E.64 R10, desc[UR6][R4.64] ;  /* 0x00000006040a7981 */ /* 0x000ee6000c1e1b00 */
[----:B------:R-:W4:Y:S01]  /*17f0*/  LDC.64 R20, c[0x0][0x3e8] ;  /* 0x0000fa00ff147b82 */ /* 0x000f220000000a00 */
[----:B0-----:R-:W-:-:S06]  /*1800*/  IMAD.WIDE R16, R0, 0x8, R16 ;  /* 0x0000000800107825 */ /* 0x001fcc00078e0210 */
[----:B------:R-:W3:Y:S01]  /*1810*/  LDG.E.64 R16, desc[UR6][R16.64] ;  /* 0x0000000610107981 */ /* 0x000ee2000c1e1b00 */
[----:B--2---:R-:W-:Y:S01]  /*1820*/  DMUL R14, R14, R18 ;  /* 0x000000120e0e7228 */ /* 0x004fe20000000000 */
[----:B----4-:R-:W-:-:S07]  /*1830*/  IMAD.WIDE R18, R0, 0x8, R20 ;  /* 0x0000000800127825 */ /* 0x010fce00078e0214 */
[----:B---3--:R-:W-:-:S07]  /*1840*/  DFMA R10, R10, R16, R14 ;  /* 0x000000100a0a722b */ /* 0x008fce000000000e */
[----:B------:R0:W-:Y:S04]  /*1850*/  STG.E.64 desc[UR6][R18.64], R10 ;  /* 0x0000000a12007986 */ /* 0x0001e8000c101b06 */
[----:B-1----:R0:W5:Y:S01]  /*1860*/  LDG.E.64 R12, desc[UR6][R8.64] ;  /* 0x00000006080c7981 */ /* 0x002162000c1e1b00 */
[----:B------:R-:W-:Y:S01]  /*1870*/  LOP3.LUT R15, R11, 0x7fffffff, RZ, 0xc0, !PT ;  /* 0x7fffffff0b0f7812 */ /* 0x000fe200078ec0ff */
[----:B------:R-:W-:Y:S01]  /*1880*/  IMAD.MOV.U32 R14, RZ, RZ, R10 ;  /* 0x000000ffff0e7224 */ /* 0x000fe200078e000a */
[----:B------:R-:W-:Y:S01]  /*1890*/  UMOV UR4, 0x24dd2f1a ;  /* 0x24dd2f1a00047882 */ /* 0x000fe20000000000 */
[----:B------:R-:W-:-:S04]  /*18a0*/  UMOV UR5, 0x3fe4f922 ;  /* 0x3fe4f92200057882 */ /* 0x000fc80000000000 */
[----:B------:R-:W-:-:S14]  /*18b0*/  DSETP.GE.AND P0, PT, R14, UR4, PT ;  /* 0x000000040e007e2a */ /* 0x000fdc000bf06000 */
[----:B0-----:R-:W-:Y:S05]  /*18c0*/  @!P0 BRA `(.L_x_44) ;  /* 0x0000000000e48947 */ /* 0x001fea0003800000 */
        /* <DEDUP_REMOVED lines=57> */
.L_x_44:
        /* <DEDUP_REMOVED lines=35> */
.L_x_45:
[----:B------:R-:W0:Y:S01]  /*1e90*/  LDCU UR4, c[0x0][0x3fc] ;  /* 0x00007f80ff0477ac */ /* 0x000e220008000800 */
[----:B------:R-:W1:Y:S01]  /*1ea0*/  LDC.64 R14, c[0x0][0x3f0] ;  /* 0x0000fc00ff0e7b82 */ /* 0x000e620000000a00 */
[----:B-----5:R-:W-:Y:S01]  /*1eb0*/  DMUL R10, R12, R10 ;  /* 0x0000000a0c0a7228 */ /* 0x020fe20000000000 */
[----:B0-----:R-:W-:-:S06]  /*1ec0*/  UIADD3 UR4, UPT, UPT, UR4, -0x1, URZ ;  /* 0xffffffff04047890 */ /* 0x001fcc000fffe0ff */
[C---:B------:R-:W-:Y:S01]  /*1ed0*/  ISETP.NE.AND P0, PT, R0.reuse, UR4, PT ;  /* 0x0000000400007c0c */ /* 0x040fe2000bf05270 */
[----:B-1----:R-:W-:-:S05]  /*1ee0*/  IMAD.WIDE R12, R0, 0x8, R14 ;  /* 0x00000008000c7825 */ /* 0x002fca00078e020e */
[----:B------:R0:W-:Y:S07]  /*1ef0*/  STG.E.64 desc[UR6][R12.64], R10 ;  /* 0x0000000a0c007986 */ /* 0x0001ee000c101b06 */
[----:B------:R-:W-:Y:S05]  /*1f00*/  @P0 EXIT ;  /* 0x000000000000094d */ /* 0x000fea0003800000 */
[----:B------:R-:W-:Y:S04]  /*1f10*/  STG.E.64 desc[UR6][R2.64], RZ ;  /* 0x000000ff02007986 */ /* 0x000fe8000c101b06 */
[----:B------:R-:W-:Y:S04]  /*1f20*/  STG.E.64 desc[UR6][R4.64], RZ ;  /* 0x000000ff04007986 */ /* 0x000fe8000c101b06 */
[----:B------:R-:W-:Y:S04]  /*1f30*/  STG.E.64 desc[UR6][R6.64], RZ ;  /* 0x000000ff06007986 */ /* 0x000fe8000c101b06 */
[----:B------:R-:W-:Y:S01]  /*1f40*/  STG.E.64 desc[UR6][R8.64], RZ ;  /* 0x000000ff08007986 */ /* 0x000fe2000c101b06 */
[----:B------:R-:W-:Y:S05]  /*1f50*/  EXIT ;  /* 0x000000000000794d */ /* 0x000fea0003800000 */
        .weak           $__internal_1_$__cuda_sm20_dblrcp_rn_slowpath_v3
        .type           $__internal_1_$__cuda_sm20_dblrcp_rn_slowpath_v3,@function
        .size           $__internal_1_$__cuda_sm20_dblrcp_rn_slowpath_v3,(.L_x_109 - $__internal_1_$__cuda_sm20_dblrcp_rn_slowpath_v3)
$__internal_1_$__cuda_sm20_dblrcp_rn_slowpath_v3:
[----:B------:R-:W-:-:S14]  /*1f60*/  DSETP.GTU.AND P0, PT, |R10|, +INF , PT ;  /* 0x7ff000000a00742a */ /* 0x000fdc0003f0c200 */
[----:B------:R-:W-:Y:S05]  /*1f70*/  @P0 BRA `(.L_x_46) ;  /* 0x00000000007c0947 */ /* 0x000fea0003800000 */
[----:B------:R-:W-:-:S04]  /*1f80*/  LOP3.LUT R15, R11, 0x7fffffff, RZ, 0xc0, !PT ;  /* 0x7fffffff0b0f7812 */ /* 0x000fc800078ec0ff */
[----:B------:R-:W-:-:S04]  /*1f90*/  IADD3 R12, PT, PT, R15, -0x1, RZ ;  /* 0xffffffff0f0c7810 */ /* 0x000fc80007ffe0ff */
[----:B------:R-:W-:-:S13]  /*1fa0*/  ISETP.GE.U32.AND P0, PT, R12, 0x7fefffff, PT ;  /* 0x7fefffff0c00780c */ /* 0x000fda0003f06070 */
[----:B------:R-:W-:Y:S01]  /*1fb0*/  @P0 LOP3.LUT R13, R11, 0x7ff00000, RZ, 0x3c, !PT ;  /* 0x7ff000000b0d0812 */ /* 0x000fe200078e3cff */
[----:B------:R-:W-:Y:S01]  /*1fc0*/  @P0 IMAD.MOV.U32 R12, RZ, RZ, RZ ;  /* 0x000000ffff0c0224 */ /* 0x000fe200078e00ff */
[----:B------:R-:W-:Y:S06]  /*1fd0*/  @P0 BRA `(.L_x_47) ;  /* 0x00000000006c0947 */ /* 0x000fec0003800000 */
[----:B------:R-:W-:-:S13]  /*1fe0*/  ISETP.GE.U32.AND P0, PT, R15, 0x1000001, PT ;  /* 0x010000010f00780c */ /* 0x000fda0003f06070 */
[----:B------:R-:W-:Y:S05]  /*1ff0*/  @!P0 BRA `(.L_x_48) ;  /* 0x0000000000348947 */ /* 0x000fea0003800000 */
[----:B------:R-:W-:Y:S01]  /*2000*/  VIADD R13, R11, 0xc0200000 ;  /* 0xc02000000b0d7836 */ /* 0x000fe20000000000 */
[----:B------:R-:W-:-:S03]  /*2010*/  MOV R12, R10 ;  /* 0x0000000a000c7202 */ /* 0x000fc60000000f00 */
[----:B------:R-:W0:Y:S03]  /*2020*/  MUFU.RCP64H R15, R13 ;  /* 0x0000000d000f7308 */ /* 0x000e260000001800 */
        /* <DEDUP_REMOVED lines=10> */
.L_x_48:
[----:B------:R-:W-:Y:S01]  /*20d0*/  DMUL R10, R10, 8.11296384146066816958e+31 ;  /* 0x469000000a0a7828 */ /* 0x000fe20000000000 */
[----:B------:R-:W-:-:S05]  /*20e0*/  IMAD.MOV.U32 R12, RZ, RZ, R14 ;  /* 0x000000ffff0c7224 */ /* 0x000fca00078e000e */
        /* <DEDUP_REMOVED lines=8> */
.L_x_46:
[----:B------:R-:W-:Y:S01]  /*2170*/  LOP3.LUT R13, R11, 0x80000, RZ, 0xfc, !PT ;  /* 0x000800000b0d7812 */ /* 0x000fe200078efcff */
[----:B------:R-:W-:-:S07]  /*2180*/  IMAD.MOV.U32 R12, RZ, RZ, R10 ;  /* 0x000000ffff0c7224 */ /* 0x000fce00078e000a */
.L_x_47:
[----:B------:R-:W-:Y:S01]  /*2190*/  MOV R10, R0 ;  /* 0x00000000000a7202 */ /* 0x000fe20000000f00 */
[----:B------:R-:W-:-:S04]  /*21a0*/  IMAD.MOV.U32 R11, RZ, RZ, 0x0 ;  /* 0x00000000ff0b7424 */ /* 0x000fc800078e00ff */
[----:B------:R-:W-:Y:S05]  /*21b0*/  RET.REL.NODEC R10 `(_Z30outputElementComputation_Cond1PdS_S_S_S_S_S_S_S_S_S_S_S_S_S_ii) ;  /* 0xffffffdc0a907950 */ /* 0x000fea0003c3ffff */
.L_x_49:
        /* <DEDUP_REMOVED lines=12> */
.L_x_109:


//--------------------- .text._Z26gateValueComputation_Cond0PdS_S_S_S_S_S_S_S_S_S_S_S_S_S_S_S_S_S_S_i --------------------------
	.section	.text._Z26gateValueComputation_Cond0PdS_S_S_S_S_S_S_S_S_S_S_S_S_S_S_S_S_S_S_i,"ax",@progbits
	.align	128
        .global         _Z26gateValueComputation_Cond0PdS_S_S_S_S_S_S_S_S_S_S_S_S_S_S_S_S_S_S_i
        .type           _Z26gateValueComputation_Cond0PdS_S_S_S_S_S_S_S_S_S_S_S_S_S_S_S_S_S_S_i,@function
        .size           _Z26gateValueComputation_Cond0PdS_S_S_S_S_S_S_S_S_S_S_S_S_S_S_S_S_S_S_i,(.L_x_110 - _Z26gateValueComputation_Cond0PdS_S_S_S_S_S_S_S_S_S_S_S_S_S_S_S_S_S_S_i)
        .other          _Z26gateValueComputation_Cond0PdS_S_S_S_S_S_S_S_S_S_S_S_S_S_S_S_S_S_S_i,@"STO_CUDA_ENTRY STV_DEFAULT"
_Z26gateValueComputation_Cond0PdS_S_S_S_S_S_S_S_S_S_S_S_S_S_S_S_S_S_S_i:
.text._Z26gateValueComputation_Cond0PdS_S_S_S_S_S_S_S_S_S_S_S_S_S_S_S_S_S_S_i:
        /* <DEDUP_REMOVED lines=18> */
[--C-:B------:R-:W-:Y:S01]  /*0120*/  IMAD R3, R0, R5, R0.reuse ;  /* 0x0000000500037224 */ /* 0x100fe200078e0200 */
[----:B------:R-:W2:Y:S01]  /*0130*/  LDCU.64 UR8, c[0x0][0x358] ;  /* 0x00006b00ff0877ac */ /* 0x000ea20008000a00 */
[----:B0-----:R-:W-:Y:S02]  /*0140*/  IMAD.MOV R2, RZ, RZ, -R5 ;  /* 0x000000ffff027224 */ /* 0x001fe400078e0a05 */
[----:B------:R-:W-:Y:S01]  /*0150*/  IMAD.MOV.U32 R4, RZ, RZ, R0 ;  /* 0x000000ffff047224 */ /* 0x000fe200078e0000 */
[----:B------:R-:W-:Y:S02]  /*0160*/  UMOV UR4, URZ ;  /* 0x000000ff00047c82 */ /* 0x000fe40008000000 */
[----:B------:R-:W0:Y:S08]  /*0170*/  LDC.64 R42, c[0x0][0x398] ;  /* 0x0000e600ff2a7b82 */ /* 0x000e300000000a00 */
[----:B------:R-:W3:Y:S08]  /*0180*/  LDC.64 R40, c[0x0][0x3a0] ;  /* 0x0000e800ff287b82 */ /* 0x000ef00000000a00 */
[----:B------:R-:W4:Y:S01]  /*0190*/  LDC.64 R6, c[0x0][0x3a8] ;  /* 0x0000ea00ff067b82 */ /* 0x000f220000000a00 */
[----:B-1----:R-:W-:-:S07]  /*01a0*/  IMAD.WIDE R44, R3, 0x8, R44 ;  /* 0x00000008032c7825 */ /* 0x002fce00078e022c */
[----:B------:R-:W1:Y:S01]  /*01b0*/  LDC.64 R8, c[0x0][0x3f0] ;  /* 0x0000fc00ff087b82 */ /* 0x000e620000000a00 */
[----:B0-----:R-:W-:-:S07]  /*01c0*/  IMAD.WIDE R42, R3, 0x8, R42 ;  /* 0x00000008032a7825 */ /* 0x001fce00078e022a */
[----:B------:R-:W0:Y:S01]  /*01d0*/  LDC.64 R10, c[0x0][0x3f8] ;  /* 0x0000fe00ff0a7b82 */ /* 0x000e220000000a00 */
[----:B---3--:R-:W-:-:S07]  /*01e0*/  IMAD.WIDE R40, R3, 0x8, R40 ;  /* 0x0000000803287825 */ /* 0x008fce00078e0228 */
[----:B------:R-:W3:Y:S01]  /*01f0*/  LDC.64 R12, c[0x0][0x400] ;  /* 0x00010000ff0c7b82 */ /* 0x000ee20000000a00 */
[----:B----4-:R-:W-:-:S04]  /*0200*/  IMAD.WIDE R6, R3, 0x8, R6 ;  /* 0x0000000803067825 */ /* 0x010fc800078e0206 */
[----:B------:R-:W-:-:S03]  /*0210*/  IMAD.MOV R3, RZ, RZ, -R0 ;  /* 0x000000ffff037224 */ /* 0x000fc600078e0a00 */
[----:B------:R-:W4:Y:S01]  /*0220*/  LDC.64 R14, c[0x0][0x408] ;  /* 0x00010200ff0e7b82 */ /* 0x000f220000000a00 */
[----:B-1----:R-:W-:-:S07]  /*0230*/  IMAD.WIDE.U32 R8, R0, 0x8, R8 ;  /* 0x0000000800087825 */ /* 0x002fce00078e0008 */
[----:B------:R-:W1:Y:S01]  /*0240*/  LDC.64 R16, c[0x0][0x3d0] ;  /* 0x0000f400ff107b82 */ /* 0x000e620000000a00 */
[----:B0-----:R-:W-:-:S07]  /*0250*/  IMAD.WIDE.U32 R10, R0, 0x8, R10 ;  /* 0x00000008000a7825 */ /* 0x001fce00078e000a */
[----:B------:R-:W0:Y:S01]  /*0260*/  LDC.64 R18, c[0x0][0x3b0] ;  /* 0x0000ec00ff127b82 */ /* 0x000e220000000a00 */
[----:B---3--:R-:W-:-:S07]  /*0270*/  IMAD.WIDE.U32 R12, R0, 0x8, R12 ;  /* 0x00000008000c7825 */ /* 0x008fce00078e000c */
[----:B------:R-:W3:Y:S01]  /*0280*/  LDC.64 R20, c[0x0][0x3d8] ;  /* 0x0000f600ff147b82 */ /* 0x000ee20000000a00 */
[----:B----4-:R-:W-:-:S07]  /*0290*/  IMAD.WIDE.U32 R14, R0, 0x8, R14 ;  /* 0x00000008000e7825 */ /* 0x010fce00078e000e */
        /* <DEDUP_REMOVED lines=9> */
[----:B-1----:R-:W-:-:S04]  /*0330*/  IMAD.WIDE.U32 R24, R0, 0x8, R24 ;  /* 0x0000000800187825 */ /* 0x002fc800078e0018 */
[----:B0-----:R-:W-:-:S04]  /*0340*/  IMAD.WIDE.U32 R26, R0, 0x8, R26 ;  /* 0x00000008001a7825 */ /* 0x001fc800078e001a */
[----:B---3--:R-:W-:-:S04]  /*0350*/  IMAD.WIDE.U32 R28, R0, 0x8, R28 ;  /* 0x00000008001c7825 */ /* 0x008fc800078e001c */
[----:B--2-4-:R-:W-:-:S07]  /*0360*/  IMAD.WIDE.U32 R30, R0, 0x8, R30 ;  /* 0x00000008001e7825 */ /* 0x014fce00078e001e */
.L_x_95:
[----:B------:R-:W-:Y:S01]  /*0370*/  ISETP.GE.AND P1, PT, R0, UR4, PT ;  /* 0x0000000400007c0c */ /* 0x000fe2000bf26270 */
[----:B------:R-:W-:Y:S01]  /*0380*/  BSSY.RECONVERGENT B0, `(.L_x_50) ;  /* 0x000005d000007945 */ /* 0x000fe20003800200 */
[----:B------:R-:W-:-:S04]  /*0390*/  IADD3 R2, PT, PT, R2, 0x1, RZ ;  /* 0x0000000102027810 */ /* 0x000fc80007ffe0ff */
[----:B------:R-:W-:-:S07]  /*03a0*/  ISETP.NE.AND P0, PT, R2, RZ, PT ;  /* 0x000000ff0200720c */ /* 0x000fce0003f05270 */
[----:B0-----:R-:W-:Y:S06]  /*03b0*/  @P1 BRA `(.L_x_51) ;  /* 0x0000000400641947 */ /* 0x001fec0003800000 */
[----:B------:R-:W0:Y:S08]  /*03c0*/  LDC.64 R36, c[0x0][0x380] ;  /* 0x0000e000ff247b82 */ /* 0x000e300000000a00 */
[----:B------:R-:W1:Y:S08]  /*03d0*/  LDC.64 R32, c[0x0][0x390] ;  /* 0x0000e400ff207b82 */ /* 0x000e700000000a00 */
[----:B------:R-:W2:Y:S01]  /*03e0*/  LDC.64 R38, c[0x0][0x418] ;  /* 0x00010600ff267b82 */ /* 0x000ea20000000a00 */
[----:B0-----:R-:W-:-:S06]  /*03f0*/  IMAD.WIDE R36, R0, 0x8, R36 ;  /* 0x0000000800247825 */ /* 0x001fcc00078e0224 */
[----:B------:R-:W3:Y:S01]  /*0400*/  LDG.E.64 R36, desc[UR8][R36.64] ;  /* 0x0000000824247981 */ /* 0x000ee2000c1e1b00 */
[----:B-1----:R-:W-:-:S05]  /*0410*/  IMAD.WIDE R32, R4, 0x8, R32 ;  /* 0x0000000804207825 */ /* 0x002fca00078e0220 */
[----:B------:R-:W3:Y:S01]  /*0420*/  LDG.E.64 R48, desc[UR8][R32.64] ;  /* 0x0000000820307981 */ /* 0x000ee2000c1e1b00 */
[----:B--2---:R-:W-:-:S06]  /*0430*/  IMAD.WIDE R38, R0, 0x8, R38 ;  /* 0x0000000800267825 */ /* 0x004fcc00078e0226 */
[----:B------:R-:W5:Y:S01]  /*0440*/  LDG.E.64 R38, desc[UR8][R38.64] ;  /* 0x0000000826267981 */ /* 0x000f62000c1e1b00 */
[----:B------:R-:W0:Y:S01]  /*0450*/  S2R R5, SR_CgaCtaId ;  /* 0x0000000000057919 */ /* 0x000e220000008800 */
[----:B------:R-:W-:Y:S01]  /*0460*/  MOV R46, 0x400 ;  /* 0x00000400002e7802 */ /* 0x000fe20000000f00 */
[----:B------:R-:W-:Y:S03]  /*0470*/  BSSY.RECONVERGENT B1, `(.L_x_52) ;  /* 0x0000007000017945 */ /* 0x000fe60003800200 */
[----:B0-----:R-:W-:Y:S01]  /*0480*/  LEA R47, R5, R46, 0x18 ;  /* 0x0000002e052f7211 */ /* 0x001fe200078ec0ff */
[----:B---3--:R-:W-:-:S11]  /*0490*/  DMUL R50, R36, R48 ;  /* 0x0000003024327228 */ /* 0x008fd60000000000 */
.L_x_53:
[----:B------:R-:W0:Y:S02]  /*04a0*/  LDS.64 R32, [R47] ;  /* 0x000000002f207984 */ /* 0x000e240000000a00 */
[----:B0-----:R-:W-:-:S07]  /*04b0*/  DADD R34, R50, R32 ;  /* 0x0000000032227229 */ /* 0x001fce0000000020 */
[----:B------:R-:W0:Y:S02]  /*04c0*/  ATOMS.CAST.SPIN.64 P1, [R47], R32, R34 ;  /* 0x000000202f00758d */ /* 0x000e240001820422 */
[----:B0-----:R-:W-:Y:S05]  /*04d0*/  @!P1 BRA `(.L_x_53) ;  /* 0xfffffffc00f09947 */ /* 0x001fea000383ffff */
[----:B------:R-:W-:Y:S05]  /*04e0*/  BSYNC.RECONVERGENT B1 ;  /* 0x0000000000017941 */ /* 0x000fea0003800200 */
.L_x_52:
[----:B------:R-:W-:Y:S01]  /*04f0*/  VIADD R32, R46, 0x20 ;  /* 0x000000202e207836 */ /* 0x000fe20000000000 */
[----:B-----5:R-:W-:Y:S01]  /*0500*/  DMUL R48, R38, R48 ;  /* 0x0000003026307228 */ /* 0x020fe20000000000 */
[----:B------:R-:W-:Y:S03]  /*0510*/  BSSY.RECONVERGENT B1, `(.L_x_54) ;  /* 0x0000006000017945 */ /* 0x000fe60003800200 */
[----:B------:R-:W-:-:S07]  /*0520*/  LEA R47, R5, R32, 0x18 ;  /* 0x00000020052f7211 */ /* 0x000fce00078ec0ff */
.L_x_55:
[----:B------:R-:W0:Y:S02]  /*0530*/  LDS.64 R32, [R47] ;  /* 0x000000002f207984 */ /* 0x000e240000000a00 */
[----:B0-----:R-:W-:-:S07]  /*0540*/  DADD R34, R48, R32 ;  /* 0x0000000030227229 */ /* 0x001fce0000000020 */
[----:B------:R-:W0:Y:S02]  /*0550*/  ATOMS.CAST.SPIN.64 P1, [R47], R32, R34 ;  /* 0x000000202f00758d */ /* 0x000e240001820422 */
[----:B0-----:R-:W-:Y:S05]  /*0560*/  @!P1 BRA `(.L_x_55) ;  /* 0xfffffffc00f09947 */ /* 0x001fea000383ffff */
[----:B------:R-:W-:Y:S05]  /*0570*/  BSYNC.RECONVERGENT B1 ;  /* 0x0000000000017941 */ /* 0x000fea0003800200 */
.L_x_54:
[----:B------:R-:W0:Y:S02]  /*0580*/  LDC.64 R32, c[0x0][0x398] ;  /* 0x0000e600ff207b82 */ /* 0x000e240000000a00 */
[----:B0-----:R-:W-:-:S05]  /*0590*/  IMAD.WIDE R32, R4, 0x8, R32 ;  /* 0x0000000804207825 */ /* 0x001fca00078e0220 */
[----:B------:R-:W2:Y:S01]  /*05a0*/  LDG.E.64 R48, desc[UR8][R32.64] ;  /* 0x0000000820307981 */ /* 0x000ea2000c1e1b00 */
[----:B------:R-:W-:Y:S01]  /*05b0*/  VIADD R34, R46, 0x8 ;  /* 0x000000082e227836 */ /* 0x000fe20000000000 */
[----:B------:R-:W-:Y:S04]  /*05c0*/  BSSY.RECONVERGENT B1, `(.L_x_56) ;  /* 0x0000007000017945 */ /* 0x000fe80003800200 */
[----:B------:R-:W-:Y:S01]  /*05d0*/  LEA R47, R5, R34, 0x18 ;  /* 0x00000022052f7211 */ /* 0x000fe200078ec0ff */
[----:B--2---:R-:W-:-:S11]  /*05e0*/  DMUL R50, R36, R48 ;  /* 0x0000003024327228 */ /* 0x004fd60000000000 */
.L_x_57:
[----:B------:R-:W0:Y:S02]  /*05f0*/  LDS.64 R32, [R47] ;  /* 0x000000002f207984 */ /* 0x000e240000000a00 */
[----:B0-----:R-:W-:-:S07]  /*0600*/  DADD R34, R50, R32 ;  /* 0x0000000032227229 */ /* 0x001fce0000000020 */
[----:B------:R-:W0:Y:S02]  /*0610*/  ATOMS.CAST.SPIN.64 P1, [R47], R32, R34 ;  /* 0x000000202f00758d */ /* 0x000e240001820422 */
[----:B0-----:R-:W-:Y:S05]  /*0620*/  @!P1 BRA `(.L_x_57) ;  /* 0xfffffffc00f09947 */ /* 0x001fea000383ffff */
[----:B------:R-:W-:Y:S05]  /*0630*/  BSYNC.RECONVERGENT B1 ;  /* 0x0000000000017941 */ /* 0x000fea0003800200 */
.L_x_56:
[----:B------:R-:W-:Y:S01]  /*0640*/  IADD3 R32, PT, PT, R46, 0x28, RZ ;  /* 0x000000282e207810 */ /* 0x000fe20007ffe0ff */
[----:B------:R-:W-:Y:S01]  /*0650*/  DMUL R48, R38, R48 ;  /* 0x0000003026307228 */ /* 0x000fe20000000000 */
[----:B------:R-:W-:Y:S02]  /*0660*/  BSSY.RECONVERGENT B1, `(.L_x_58) ;  /* 0x0000006000017945 */ /* 0x000fe40003800200 */
[----:B------:R-:W-:-:S08]  /*0670*/  LEA R47, R5, R32, 0x18 ;  /* 0x00000020052f7211 */ /* 0x000fd000078ec0ff */
.L_x_59:
[----:B------:R-:W0:Y:S02]  /*0680*/  LDS.64 R32, [R47] ;  /* 0x000000002f207984 */ /* 0x000e240000000a00 */
[----:B0-----:R-:W-:-:S07]  /*0690*/  DADD R34, R48, R32 ;  /* 0x0000000030227229 */ /* 0x001fce0000000020 */
[----:B------:R-:W0:Y:S02]  /*06a0*/  ATOMS.CAST.SPIN.64 P1, [R47], R32, R34 ;  /* 0x000000202f00758d */ /* 0x000e240001820422 */
[----:B0-----:R-:W-:Y:S05]  /*06b0*/  @!P1 BRA `(.L_x_59) ;  /* 0xfffffffc00f09947 */ /* 0x001fea000383ffff */
[----:B------:R-:W-:Y:S05]  /*06c0*/  BSYNC.RECONVERGENT B1 ;  /* 0x0000000000017941 */ /* 0x000fea0003800200 */
.L_x_58:
[----:B------:R-:W0:Y:S02]  /*06d0*/  LDC.64 R32, c[0x0][0x3a0] ;  /* 0x0000e800ff207b82 */ /* 0x000e240000000a00 */
[----:B0-----:R-:W-:-:S05]  /*06e0*/  IMAD.WIDE R32, R4, 0x8, R32 ;  /* 0x0000000804207825 */ /* 0x001fca00078e0220 */
[----:B------:R-:W2:Y:S01]  /*06f0*/  LDG.E.64 R48, desc[UR8][R32.64] ;  /* 0x0000000820307981 */ /* 0x000ea2000c1e1b00 */
[----:B------:R-:W-:Y:S01]  /*0700*/  VIADD R34, R46, 0x10 ;  /* 0x000000102e227836 */ /* 0x000fe20000000000 */
[----:B------:R-:W-:Y:S04]  /*0710*/  BSSY.RECONVERGENT B1, `(.L_x_60) ;  /* 0x0000007000017945 */ /* 0x000fe80003800200 */
[----:B------:R-:W-:Y:S01]  /*0720*/  LEA R47, R5, R34, 0x18 ;  /* 0x00000022052f7211 */ /* 0x000fe200078ec0ff */
[----:B--2---:R-:W-:-:S11]  /*0730*/  DMUL R50, R36, R48 ;  /* 0x0000003024327228 */ /* 0x004fd60000000000 */
.L_x_61:
[----:B------:R-:W0:Y:S02]  /*0740*/  LDS.64 R32, [R47] ;  /* 0x000000002f207984 */ /* 0x000e240000000a00 */
[----:B0-----:R-:W-:-:S07]  /*0750*/  DADD R34, R50, R32 ;  /* 0x0000000032227229 */ /* 0x001fce0000000020 */
[----:B------:R-:W0:Y:S02]  /*0760*/  ATOMS.CAST.SPIN.64 P1, [R47], R32, R34 ;  /* 0x000000202f00758d */ /* 0x000e240001820422 */
[----:B0-----:R-:W-:Y:S05]  /*0770*/  @!P1 BRA `(.L_x_61) ;  /* 0xfffffffc00f09947 */ /* 0x001fea000383ffff */
[----:B------:R-:W-:Y:S05]  /*0780*/  BSYNC.RECONVERGENT B1 ;  /* 0x0000000000017941 */ /* 0x000fea0003800200 */
.L_x_60:
[----:B------:R-:W-:Y:S01]  /*0790*/  VIADD R32, R46, 0x30 ;  /* 0x000000302e207836 */ /* 0x000fe20000000000 */
[----:B------:R-:W-:Y:S01]  /*07a0*/  DMUL R48, R38, R48 ;  /* 0x0000003026307228 */ /* 0x000fe20000000000 */
[----:B------:R-:W-:Y:S03]  /*07b0*/  BSSY.RECONVERGENT B1, `(.L_x_62) ;  /* 0x0000006000017945 */ /* 0x000fe60003800200 */
[----:B------:R-:W-:-:S07]  /*07c0*/  LEA R47, R5, R32, 0x18 ;  /* 0x00000020052f7211 */ /* 0x000fce00078ec0ff */
.L_x_63:
[----:B------:R-:W0:Y:S02]  /*07d0*/  LDS.64 R32, [R47] ;  /* 0x000000002f207984 */ /* 0x000e240000000a00 */
[----:B0-----:R-:W-:-:S07]  /*07e0*/  DADD R34, R48, R32 ;  /* 0x0000000030227229 */ /* 0x001fce0000000020 */
[----:B------:R-:W0:Y:S02]  /*07f0*/  ATOMS.CAST.SPIN.64 P1, [R47], R32, R34 ;  /* 0x000000202f00758d */ /* 0x000e240001820422 */
[----:B0-----:R-:W-:Y:S05]  /*0800*/  @!P1 BRA `(.L_x_63) ;  /* 0xfffffffc00f09947 */ /* 0x001fea000383ffff */
[----:B------:R-:W-:Y:S05]  /*0810*/  BSYNC.RECONVERGENT B1 ;  /* 0x0000000000017941 */ /* 0x000fea0003800200 */
.L_x_62:
[----:B------:R-:W0:Y:S02]  /*0820*/  LDC.64 R32, c[0x0][0x3a8] ;  /* 0x0000ea00ff207b82 */ /* 0x000e240000000a00 */
[----:B0-----:R-:W-:-:S05]  /*0830*/  IMAD.WIDE R32, R4, 0x8, R32 ;  /* 0x0000000804207825 */ /* 0x001fca00078e0220 */
[----:B------:R-:W2:Y:S01]  /*0840*/  LDG.E.64 R48, desc[UR8][R32.64] ;  /* 0x0000000820307981 */ /* 0x000ea2000c1e1b00 */
[----:B------:R-:W-:Y:S01]  /*0850*/  IADD3 R34, PT, PT, R46, 0x18, RZ ;  /* 0x000000182e227810 */ /* 0x000fe20007ffe0ff */
[----:B------:R-:W-:Y:S03]  /*0860*/  BSSY.RECONVERGENT B1, `(.L_x_64) ;  /* 0x0000007000017945 */ /* 0x000fe60003800200 */
[----:B------:R-:W-:Y:S01]  /*0870*/  LEA R47, R5, R34, 0x18 ;  /* 0x00000022052f7211 */ /* 0x000fe200078ec0ff */
[----:B--2---:R-:W-:-:S11]  /*0880*/  DMUL R36, R36, R48 ;  /* 0x0000003024247228 */ /* 0x004fd60000000000 */
.L_x_65:
[----:B------:R-:W0:Y:S02]  /*0890*/  LDS.64 R32, [R47] ;  /* 0x000000002f207984 */ /* 0x000e240000000a00 */
[----:B0-----:R-:W-:-:S07]  /*08a0*/  DADD R34, R36, R32 ;  /* 0x0000000024227229 */ /* 0x001fce0000000020 */
[----:B------:R-:W0:Y:S02]  /*08b0*/  ATOMS.CAST.SPIN.64 P1, [R47], R32, R34 ;  /* 0x000000202f00758d */ /* 0x000e240001820422 */
[----:B0-----:R-:W-:Y:S05]  /*08c0*/  @!P1 BRA `(.L_x_65) ;  /* 0xfffffffc00f09947 */ /* 0x001fea000383ffff */
[----:B------:R-:W-:Y:S05]  /*08d0*/  BSYNC.RECONVERGENT B1 ;  /* 0x0000000000017941 */ /* 0x000fea0003800200 */
.L_x_64:
[----:B------:R-:W-:Y:S01]  /*08e0*/  VIADD R46, R46, 0x38 ;  /* 0x000000382e2e7836 */ /* 0x000fe20000000000 */
[----:B------:R-:W-:-:S04]  /*08f0*/  DMUL R38, R38, R48 ;  /* 0x0000003026267228 */ /* 0x000fc80000000000 */
[----:B------:R-:W-:-:S07]  /*0900*/  LEA R5, R5, R46, 0x18 ;  /* 0x0000002e05057211 */ /* 0x000fce00078ec0ff */
.L_x_66:
[----:B------:R-:W0:Y:S02]  /*0910*/  LDS.64 R32, [R5] ;  /* 0x0000000005207984 */ /* 0x000e240000000a00 */
[----:B0-----:R-:W-:-:S07]  /*0920*/  DADD R34, R38, R32 ;  /* 0x0000000026227229 */ /* 0x001fce0000000020 */
[----:B------:R-:W0:Y:S02]  /*0930*/  ATOMS.CAST.SPIN.64 P1, [R5], R32, R34 ;  /* 0x000000200500758d */ /* 0x000e240001820422 */
[----:B0-----:R-:W-:Y:S05]  /*0940*/  @!P1 BRA `(.L_x_66) ;  /* 0xfffffffc00f09947 */ /* 0x001fea000383ffff */
.L_x_51:
[----:B------:R-:W-:Y:S05]  /*0950*/  BSYNC.RECONVERGENT B0 ;  /* 0x0000000000007941 */ /* 0x000fea0003800200 */
.L_x_50:
[----:B------:R-:W-:Y:S01]  /*0960*/  BAR.SYNC.DEFER_BLOCKING 0x0 ;  /* 0x0000000000007b1d */ /* 0x000fe20000010000 */
[----:B------:R-:W-:-:S05]  /*0970*/  ISETP.NE.AND P1, PT, R3, RZ, PT ;  /* 0x000000ff0300720c */ /* 0x000fca0003f25270 */
[----:B------:R-:W-:Y:S08]  /*0980*/  BSSY.RECONVERGENT B0, `(.L_x_67) ;  /* 0x0000200000007945 */ /* 0x000ff00003800200 */
[----:B------:R-:W-:Y:S05]  /*0990*/  @P1 BRA `(.L_x_68) ;  /* 0x0000001c00f81947 */ /* 0x000fea0003800000 */
[----:B------:R-:W0:Y:S01]  /*09a0*/  LDC.64 R38, c[0x0][0x380] ;  /* 0x0000e000ff267b82 */ /* 0x000e220000000a00 */
[----:B------:R-:W2:Y:S01]  /*09b0*/  LDG.E.64 R46, desc[UR8][R44.64] ;  /* 0x000000082c2e7981 */ /* 0x000ea2000c1e1b00 */
[----:B0-----:R-:W-:-:S06]  /*09c0*/  IMAD.WIDE.U32 R38, R0, 0x8, R38 ;  /* 0x0000000800267825 */ /* 0x001fcc00078e0026 */
[----:B------:R-:W2:Y:S01]  /*09d0*/  LDG.E.64 R38, desc[UR8][R38.64] ;  /* 0x0000000826267981 */ /* 0x000ea2000c1e1b00 */
[----:B------:R-:W0:Y:S01]  /*09e0*/  S2R R36, SR_CgaCtaId ;  /* 0x0000000000247919 */ /* 0x000e220000008800 */
[----:B------:R-:W-:Y:S01]  /*09f0*/  MOV R5, 0x400 ;  /* 0x0000040000057802 */ /* 0x000fe20000000f00 */
[----:B------:R-:W-:Y:S03]  /*0a00*/  BSSY.RECONVERGENT B1, `(.L_x_69) ;  /* 0x0000007000017945 */ /* 0x000fe60003800200 */
[----:B0-----:R-:W-:Y:S01]  /*0a10*/  LEA R37, R36, R5, 0x18 ;  /* 0x0000000524257211 */ /* 0x001fe200078ec0ff */
[----:B--2---:R-:W-:-:S11]  /*0a20*/  DMUL R48, R38, R46 ;  /* 0x0000002e26307228 */ /* 0x004fd60000000000 */
.L_x_70:
[----:B------:R-:W0:Y:S02]  /*0a30*/  LDS.64 R32, [R37] ;  /* 0x0000000025207984 */ /* 0x000e240000000a00 */
[----:B0-----:R-:W-:-:S07]  /*0a40*/  DADD R34, R48, R32 ;  /* 0x0000000030227229 */ /* 0x001fce0000000020 */
[----:B------:R-:W0:Y:S02]  /*0a50*/  ATOMS.CAST.SPIN.64 P1, [R37], R32, R34 ;  /* 0x000000202500758d */ /* 0x000e240001820422 */
[----:B0-----:R-:W-:Y:S05]  /*0a60*/  @!P1 BRA `(.L_x_70) ;  /* 0xfffffffc00f09947 */ /* 0x001fea000383ffff */
[----:B------:R-:W-:Y:S05]  /*0a70*/  BSYNC.RECONVERGENT B1 ;  /* 0x0000000000017941 */ /* 0x000fea0003800200 */
.L_x_69:
[----:B------:R-:W2:Y:S01]  /*0a80*/  LDG.E.64 R48, desc[UR8][R42.64] ;  /* 0x000000082a307981 */ /* 0x000ea2000c1e1b00 */
[----:B------:R-:W-:Y:S01]  /*0a90*/  VIADD R33, R5, 0x8 ;  /* 0x0000000805217836 */ /* 0x000fe20000000000 */
[----:B------:R-:W-:Y:S04]  /*0aa0*/  BSSY.RECONVERGENT B1, `(.L_x_71) ;  /* 0x0000007000017945 */ /* 0x000fe80003800200 */
[----:B------:R-:W-:Y:S01]  /*0ab0*/  LEA R53, R36, R33, 0x18 ;  /* 0x0000002124357211 */ /* 0x000fe200078ec0ff */
[----:B--2---:R-:W-:-:S11]  /*0ac0*/  DMUL R50, R38, R48 ;  /* 0x0000003026327228 */ /* 0x004fd60000000000 */
.L_x_72:
[----:B------:R-:W0:Y:S02]  /*0ad0*/  LDS.64 R32, [R53] ;  /* 0x0000000035207984 */ /* 0x000e240000000a00 */
[----:B0-----:R-:W-:-:S07]  /*0ae0*/  DADD R34, R50, R32 ;  /* 0x0000000032227229 */ /* 0x001fce0000000020 */
[----:B------:R-:W0:Y:S02]  /*0af0*/  ATOMS.CAST.SPIN.64 P1, [R53], R32, R34 ;  /* 0x000000203500758d */ /* 0x000e240001820422 */
[----:B0-----:R-:W-:Y:S05]  /*0b00*/  @!P1 BRA `(.L_x_72) ;  /* 0xfffffffc00f09947 */ /* 0x001fea000383ffff */
[----:B------:R-:W-:Y:S05]  /*0b10*/  BSYNC.RECONVERGENT B1 ;  /* 0x0000000000017941 */ /* 0x000fea0003800200 */
.L_x_71:
[----:B------:R-:W2:Y:S01]  /*0b20*/  LDG.E.64 R50, desc[UR8][R40.64] ;  /* 0x0000000828327981 */ /* 0x000ea2000c1e1b00 */
[----:B------:R-:W-:Y:S01]  /*0b30*/  IADD3 R33, PT, PT, R5, 0x10, RZ ;  /* 0x0000001005217810 */ /* 0x000fe20007ffe0ff */
[----:B------:R-:W-:Y:S03]  /*0b40*/  BSSY.RECONVERGENT B1, `(.L_x_73) ;  /* 0x0000007000017945 */ /* 0x000fe60003800200 */
[----:B------:R-:W-:Y:S01]  /*0b50*/  LEA R55, R36, R33, 0x18 ;  /* 0x0000002124377211 */ /* 0x000fe200078ec0ff */
[----:B--2---:R-:W-:-:S11]  /*0b60*/  DMUL R52, R38, R50 ;  /* 0x0000003226347228 */ /* 0x004fd60000000000 */
.L_x_74:
[----:B------:R-:W0:Y:S02]  /*0b70*/  LDS.64 R32, [R55] ;  /* 0x0000000037207984 */ /* 0x000e240000000a00 */
[----:B0-----:R-:W-:-:S07]  /*0b80*/  DADD R34, R52, R32 ;  /* 0x0000000034227229 */ /* 0x001fce0000000020 */
[----:B------:R-:W0:Y:S02]  /*0b90*/  ATOMS.CAST.SPIN.64 P1, [R55], R32, R34 ;  /* 0x000000203700758d */ /* 0x000e240001820422 */
[----:B0-----:R-:W-:Y:S05]  /*0ba0*/  @!P1 BRA `(.L_x_74) ;  /* 0xfffffffc00f09947 */ /* 0x001fea000383ffff */
[----:B------:R-:W-:Y:S05]  /*0bb0*/  BSYNC.RECONVERGENT B1 ;  /* 0x0000000000017941 */ /* 0x000fea0003800200 */
.L_x_73:
[----:B------:R-:W2:Y:S01]  /*0bc0*/  LDG.E.64 R52, desc[UR8][R6.64] ;  /* 0x0000000806347981 */ /* 0x000ea2000c1e1b00 */
[----:B------:R-:W-:Y:S01]  /*0bd0*/  VIADD R5, R5, 0x18 ;  /* 0x0000001805057836 */ /* 0x000fe20000000000 */
[----:B------:R-:W-:Y:S04]  /*0be0*/  BSSY.RECONVERGENT B1, `(.L_x_75) ;  /* 0x0000007000017945 */ /* 0x000fe80003800200 */
[----:B------:R-:W-:Y:S01]  /*0bf0*/  LEA R5, R36, R5, 0x18 ;  /* 0x0000000524057211 */ /* 0x000fe200078ec0ff */
[----:B--2---:R-:W-:-:S11]  /*0c00*/  DMUL R38, R38, R52 ;  /* 0x0000003426267228 */ /* 0x004fd60000000000 */
.L_x_76:
[----:B------:R-:W0:Y:S02]  /*0c10*/  LDS.64 R32, [R5] ;  /* 0x0000000005207984 */ /* 0x000e240000000a00 */
[----:B0-----:R-:W-:-:S07]  /*0c20*/  DADD R34, R38, R32 ;  /* 0x0000000026227229 */ /* 0x001fce0000000020 */
[----:B------:R-:W0:Y:S02]  /*0c30*/  ATOMS.CAST.SPIN.64 P1, [R5], R32, R34 ;  /* 0x000000200500758d */ /* 0x000e240001820422 */
[----:B0-----:R-:W-:Y:S05]  /*0c40*/  @!P1 BRA `(.L_x_76) ;  /* 0xfffffffc00f09947 */ /* 0x001fea000383ffff */
[----:B------:R-:W-:Y:S05]  /*0c50*/  BSYNC.RECONVERGENT B1 ;  /* 0x0000000000017941 */ /* 0x000fea0003800200 */
.L_x_75:
[----:B------:R-:W2:Y:S04]  /*0c60*/  LDG.E.64 R38, desc[UR8][R8.64] ;  /* 0x0000000808267981 */ /* 0x000ea8000c1e1b00 */
[----:B------:R-:W3:Y:S04]  /*0c70*/  LDG.E.64 R54, desc[UR8][R16.64] ;  /* 0x0000000810367981 */ /* 0x000ee8000c1e1b00 */
[----:B------:R-:W4:Y:S04]  /*0c80*/  LDG.E.64 R60, desc[UR8][R18.64] ;  /* 0x00000008123c7981 */ /* 0x000f28000c1e1b00 */
[----:B------:R-:W5:Y:S04]  /*0c90*/  LDG.E.64 R64, desc[UR8][R10.64] ;  /* 0x000000080a407981 */ /* 0x000f68000c1e1b00 */
[----:B------:R-:W4:Y:S04]  /*0ca0*/  LDG.E.64 R66, desc[UR8][R12.64] ;  /* 0x000000080c427981 */ /* 0x000f28000c1e1b00 */
[----:B------:R-:W4:Y:S01]  /*0cb0*/  LDG.E.64 R70, desc[UR8][R14.64] ;  /* 0x000000080e467981 */ /* 0x000f22000c1e1b00 */
[----:B------:R-:W-:Y:S01]  /*0cc0*/  IMAD.MOV.U32 R58, RZ, RZ, 0x652b82fe ;  /* 0x652b82feff3a7424 */ /* 0x000fe200078e00ff */
[----:B------:R-:W-:Y:S01]  /*0cd0*/  MOV R59, 0x3ff71547 ;  /* 0x3ff71547003b7802 */ /* 0x000fe20000000f00 */
[----:B------:R-:W-:Y:S01]  /*0ce0*/  IMAD.MOV.U32 R56, RZ, RZ, -0x105c611 ;  /* 0xfefa39efff387424 */ /* 0x000fe200078e00ff */
[----:B------:R-:W2:Y:S01]  /*0cf0*/  LDS.128 R32, [R37] ;  /* 0x0000000025207984 */ /* 0x000ea20000000c00 */
[----:B------:R-:W-:Y:S01]  /*0d00*/  IMAD.MOV.U32 R57, RZ, RZ, 0x3fe62e42 ;  /* 0x3fe62e42ff397424 */ /* 0x000fe200078e00ff */
[----:B------:R-:W-:Y:S01]  /*0d10*/  UMOV UR6, 0x3b39803f ;  /* 0x3b39803f00067882 */ /* 0x000fe20000000000 */
[----:B------:R-:W-:Y:S01]  /*0d20*/  UMOV UR7, 0x3c7abc9e ;  /* 0x3c7abc9e00077882 */ /* 0x000fe20000000000 */
[----:B------:R-:W-:Y:S01]  /*0d30*/  BSSY.RECONVERGENT B1, `(.L_x_77) ;  /* 0x000003d000017945 */ /* 0x000fe20003800200 */
[----:B--2---:R-:W-:Y:S01]  /*0d40*/  DADD R32, R38, R32 ;  /* 0x0000000026207229 */ /* 0x004fe20000000020 */
[----:B------:R-:W0:Y:S07]  /*0d50*/  LDS.128 R36, [R37+0x10] ;  /* 0x0000100025247984 */ /* 0x000e2e0000000c00 */
[----:B---3--:R-:W-:Y:S01]  /*0d60*/  DADD R32, R32, R54 ;  /* 0x0000000020207229 */ /* 0x008fe20000000036 */
[----:B------:R-:W-:Y:S01]  /*0d70*/  IMAD.MOV.U32 R54, RZ, RZ, 0x14761f65 ;  /* 0x14761f65ff367424 */ /* 0x000fe200078e00ff */
[----:B------:R-:W-:Y:S01]  /*0d80*/  MOV R55, 0x3f2a01a0 ;  /* 0x3f2a01a000377802 */ /* 0x000fe20000000f00 */
[----:B-----5:R-:W-:Y:S01]  /*0d90*/  DADD R64, R64, R34 ;  /* 0x0000000040407229 */ /* 0x020fe20000000022 */
[----:B------:R-:W-:Y:S01]  /*0da0*/  MOV R34, 0x11122322 ;  /* 0x1112232200227802 */ /* 0x000fe20000000f00 */
[----:B------:R-:W-:-:S03]  /*0db0*/  IMAD.MOV.U32 R35, RZ, RZ, 0x3f811111 ;  /* 0x3f811111ff237424 */ /* 0x000fc600078e00ff */
[----:B----4-:R-:W-:-:S08]  /*0dc0*/  DADD R60, R32, R60 ;  /* 0x00000000203c7229 */ /* 0x010fd0000000003c */
[----:B------:R-:W-:-:S08]  /*0dd0*/  DFMA R58, R60, -R58, 6.75539944105574400000e+15 ;  /* 0x433800003c3a742b */ /* 0x000fd0000000083a */
[----:B------:R-:W-:-:S08]  /*0de0*/  DADD R62, R58, -6.75539944105574400000e+15 ;  /* 0xc33800003a3e7429 */ /* 0x000fd00000000000 */
[----:B------:R-:W-:Y:S02]  /*0df0*/  DFMA R32, R62, -R56, -R60 ;  /* 0x800000383e20722b */ /* 0x000fe4000000083c */
[----:B0-----:R-:W-:Y:S01]  /*0e00*/  DADD R66, R66, R36 ;  /* 0x0000000042427229 */ /* 0x001fe20000000024 */
[----:B------:R-:W-:Y:S01]  /*0e10*/  IMAD.MOV.U32 R36, RZ, RZ, 0x555502a1 ;  /* 0x555502a1ff247424 */ /* 0x000fe200078e00ff */
[----:B------:R-:W-:Y:S01]  /*0e20*/  MOV R37, 0x3fa55555 ;  /* 0x3fa5555500257802 */ /* 0x000fe20000000f00 */
[----:B------:R-:W-:-:S03]  /*0e30*/  DADD R70, R70, R38 ;  /* 0x0000000046467229 */ /* 0x000fc60000000026 */
[----:B------:R-:W-:Y:S01]  /*0e40*/  DFMA R62, R62, -UR6, R32 ;  /* 0x800000063e3e7c2b */ /* 0x000fe20008000020 */
[----:B------:R-:W-:Y:S01]  /*0e50*/  UMOV UR6, 0x69ce2bdf ;  /* 0x69ce2bdf00067882 */ /* 0x000fe20000000000 */
[----:B------:R-:W-:Y:S01]  /*0e60*/  MOV R32, 0xfca213ea ;  /* 0xfca213ea00207802 */ /* 0x000fe20000000f00 */
[----:B------:R-:W-:Y:S01]  /*0e70*/  IMAD.MOV.U32 R33, RZ, RZ, 0x3e928af3 ;  /* 0x3e928af3ff217424 */ /* 0x000fe200078e00ff */
[----:B------:R-:W-:-:S05]  /*0e80*/  UMOV UR7, 0x3e5ade15 ;  /* 0x3e5ade1500077882 */ /* 0x000fca0000000000 */
[----:B------:R-:W-:Y:S01]  /*0e90*/  DFMA R32, R62, UR6, R32 ;  /* 0x000000063e207c2b */ /* 0x000fe20008000020 */
[----:B------:R-:W-:Y:S01]  /*0ea0*/  UMOV UR6, 0x62401315 ;  /* 0x6240131500067882 */ /* 0x000fe20000000000 */
[----:B------:R-:W-:-:S06]  /*0eb0*/  UMOV UR7, 0x3ec71dee ;  /* 0x3ec71dee00077882 */ /* 0x000fcc0000000000 */
[----:B------:R-:W-:Y:S01]  /*0ec0*/  DFMA R32, R62, R32, UR6 ;  /* 0x000000063e207e2b */ /* 0x000fe20008000020 */
[----:B------:R-:W-:Y:S01]  /*0ed0*/  UMOV UR6, 0x7c89eb71 ;  /* 0x7c89eb7100067882 */ /* 0x000fe20000000000 */
[----:B------:R-:W-:-:S06]  /*0ee0*/  UMOV UR7, 0x3efa0199 ;  /* 0x3efa019900077882 */ /* 0x000fcc0000000000 */
[----:B------:R-:W-:-:S08]  /*0ef0*/  DFMA R32, R62, R32, UR6 ;  /* 0x000000063e207e2b */ /* 0x000fd00008000020 */
[----:B------:R-:W-:Y:S01]  /*0f00*/  DFMA R68, R62, R32, R54 ;  /* 0x000000203e44722b */ /* 0x000fe20000000036 */
[----:B------:R-:W-:Y:S02]  /*0f10*/  IMAD.MOV.U32 R32, RZ, RZ, 0x1852b7af ;  /* 0x1852b7afff207424 */ /* 0x000fe400078e00ff */
[----:B------:R-:W-:-:S06]  /*0f20*/  IMAD.MOV.U32 R33, RZ, RZ, 0x3f56c16c ;  /* 0x3f56c16cff217424 */ /* 0x000fcc00078e00ff */
[----:B------:R-:W-:-:S08]  /*0f30*/  DFMA R68, R62, R68, R32 ;  /* 0x000000443e44722b */ /* 0x000fd00000000020 */
[----:B------:R-:W-:-:S08]  /*0f40*/  DFMA R68, R62, R68, R34 ;  /* 0x000000443e44722b */ /* 0x000fd00000000022 */
[----:B------:R-:W-:Y:S01]  /*0f50*/  DFMA R38, R62, R68, R36 ;  /* 0x000000443e26722b */ /* 0x000fe20000000024 */
[----:B------:R-:W-:Y:S02]  /*0f60*/  IMAD.MOV.U32 R68, RZ, RZ, 0x55555511 ;  /* 0x55555511ff447424 */ /* 0x000fe400078e00ff */
[----:B------:R-:W-:-:S06]  /*0f70*/  IMAD.MOV.U32 R69, RZ, RZ, 0x3fc55555 ;  /* 0x3fc55555ff457424 */ /* 0x000fcc00078e00ff */
[----:B------:R-:W-:Y:S01]  /*0f80*/  DFMA R72, R62, R38, R68 ;  /* 0x000000263e48722b */ /* 0x000fe20000000044 */
[----:B------:R-:W-:Y:S01]  /*0f90*/  MOV R38, 0xb ;  /* 0x0000000b00267802 */ /* 0x000fe20000000f00 */
[----:B------:R-:W-:-:S06]  /*0fa0*/  IMAD.MOV.U32 R39, RZ, RZ, 0x3fe00000 ;  /* 0x3fe00000ff277424 */ /* 0x000fcc00078e00ff */
[----:B------:R-:W-:-:S08]  /*0fb0*/  DFMA R72, R62, R72, R38 ;  /* 0x000000483e48722b */ /* 0x000fd00000000026 */
[----:B------:R-:W-:-:S08]  /*0fc0*/  DFMA R72, R62, R72, 1 ;  /* 0x3ff000003e48742b */ /* 0x000fd00000000048 */
[----:B------:R-:W-:Y:S02]  /*0fd0*/  DFMA R72, R62, R72, 1 ;  /* 0x3ff000003e48742b */ /* 0x000fe40000000048 */
[----:B------:R-:W-:-:S08]  /*0fe0*/  DADD R62, -RZ, -R60 ;  /* 0x00000000ff3e7229 */ /* 0x000fd0000000093c */
[----:B------:R-:W-:Y:S02]  /*0ff0*/  IMAD.MOV.U32 R62, RZ, RZ, R72 ;  /* 0x000000ffff3e7224 */ /* 0x000fe400078e0048 */
[----:B------:R-:W-:Y:S01]  /*1000*/  IMAD.MOV.U32 R5, RZ, RZ, R63 ;  /* 0x000000ffff057224 */ /* 0x000fe200078e003f */
[----:B------:R-:W-:-:S04]  /*1010*/  LEA R63, R58, R73, 0x14 ;  /* 0x000000493a3f7211 */ /* 0x000fc800078ea0ff */
[----:B------:R-:W-:-:S13]  /*1020*/  FSETP.GEU.AND P1, PT, |R5|, 4.1917929649353027344, PT ;  /* 0x4086232b0500780b */ /* 0x000fda0003f2e200 */
[----:B------:R-:W-:Y:S05]  /*1030*/  @!P1 BRA `(.L_x_78) ;  /* 0x0000000000309947 */ /* 0x000fea0003800000 */
[----:B------:R-:W-:Y:S01]  /*1040*/  FSETP.GEU.AND P2, PT, |R5|, 4.2275390625, PT ;  /* 0x408748000500780b */ /* 0x000fe20003f4e200 */
[C---:B------:R-:W-:Y:S02]  /*1050*/  DSETP.GT.AND P1, PT, R60.reuse, RZ, PT ;  /* 0x000000ff3c00722a */ /* 0x040fe40003f24000 */
[----:B------:R-:W-:-:S10]  /*1060*/  DADD R60, -R60, +INF ;  /* 0x7ff000003c3c7429 */ /* 0x000fd40000000100 */
[----:B------:R-:W-:Y:S02]  /*1070*/  @!P2 LEA.HI R5, R58, R58, RZ, 0x1 ;  /* 0x0000003a3a05a211 */ /* 0x000fe400078f08ff */
[----:B------:R-:W-:Y:S02]  /*1080*/  FSEL R62, R60, RZ, !P1 ;  /* 0x000000ff3c3e7208 */ /* 0x000fe40004800000 */
[----:B------:R-:W-:Y:S02]  /*1090*/  @!P2 SHF.R.S32.HI R5, RZ, 0x1, R5 ;  /* 0x00000001ff05a819 */ /* 0x000fe40000011405 */
[----:B------:R-:W-:Y:S02]  /*10a0*/  FSEL R63, R61, RZ, !P1 ;  /* 0x000000ff3d3f7208 */ /* 0x000fe40004800000 */
[----:B------:R-:W-:Y:S01]  /*10b0*/  @!P2 LEA R73, R5, R73, 0x14 ;  /* 0x000000490549a211 */ /* 0x000fe200078ea0ff */
[----:B------:R-:W-:-:S05]  /*10c0*/  @!P2 IMAD.IADD R58, R58, 0x1, -R5 ;  /* 0x000000013a3aa824 */ /* 0x000fca00078e0a05 */
[----:B------:R-:W-:Y:S01]  /*10d0*/  @!P2 LEA R59, R58, 0x3ff00000, 0x14 ;  /* 0x3ff000003a3ba811 */ /* 0x000fe200078ea0ff */
[----:B------:R-:W-:-:S06]  /*10e0*/  @!P2 IMAD.MOV.U32 R58, RZ, RZ, RZ ;  /* 0x000000ffff3aa224 */ /* 0x000fcc00078e00ff */
[----:B------:R-:W-:-:S11]  /*10f0*/  @!P2 DMUL R62, R72, R58 ;  /* 0x0000003a483ea228 */ /* 0x000fd60000000000 */
.L_x_78:
[----:B------:R-:W-:Y:S05]  /*1100*/  BSYNC.RECONVERGENT B1 ;  /* 0x0000000000017941 */ /* 0x000fea0003800200 */
.L_x_77:
[----:B------:R-:W0:Y:S01]  /*1110*/  LDC.64 R76, c[0x0][0x3b8] ;  /* 0x0000ee00ff4c7b82 */ /* 0x000e220000000a00 */
[----:B------:R-:W2:Y:S01]  /*1120*/  LDG.E.64 R58, desc[UR8][R20.64] ;  /* 0x00000008143a7981 */ /* 0x000ea2000c1e1b00 */
[----:B0-----:R-:W-:-:S05]  /*1130*/  IMAD.WIDE.U32 R76, R0, 0x8, R76 ;  /* 0x00000008004c7825 */ /* 0x001fca00078e004c */
[----:B------:R-:W3:Y:S01]  /*1140*/  LDG.E.64 R74, desc[UR8][R76.64] ;  /* 0x000000084c4a7981 */ /* 0x000ee2000c1e1b00 */
[----:B------:R-:W-:Y:S01]  /*1150*/  IMAD.MOV.U32 R60, RZ, RZ, 0x3b39803f ;  /* 0x3b39803fff3c7424 */ /* 0x000fe200078e00ff */
[----:B------:R-:W-:Y:S01]  /*1160*/  UMOV UR6, 0x69ce2bdf ;  /* 0x69ce2bdf00067882 */ /* 0x000fe20000000000 */
[----:B------:R-:W-:Y:S01]  /*1170*/  IMAD.MOV.U32 R61, RZ, RZ, 0x3c7abc9e ;  /* 0x3c7abc9eff3d7424 */ /* 0x000fe200078e00ff */
[----:B------:R-:W-:Y:S01]  /*1180*/  UMOV UR7, 0x3e5ade15 ;  /* 0x3e5ade1500077882 */ /* 0x000fe20000000000 */
[----:B------:R-:W-:Y:S01]  /*1190*/  BSSY.RECONVERGENT B1, `(.L_x_79) ;  /* 0x000002c000017945 */ /* 0x000fe20003800200 */
[----:B--2---:R-:W-:-:S08]  /*11a0*/  DADD R58, R64, R58 ;  /* 0x00000000403a7229 */ /* 0x004fd0000000003a */
[----:B---3--:R-:W-:Y:S01]  /*11b0*/  DADD R74, R58, R74 ;  /* 0x000000003a4a7229 */ /* 0x008fe2000000004a */
[----:B------:R-:W-:Y:S01]  /*11c0*/  IMAD.MOV.U32 R58, RZ, RZ, 0x652b82fe ;  /* 0x652b82feff3a7424 */ /* 0x000fe200078e00ff */
[----:B------:R-:W-:-:S06]  /*11d0*/  MOV R59, 0x3ff71547 ;  /* 0x3ff71547003b7802 */ /* 0x000fcc0000000f00 */
[----:B------:R-:W-:-:S08]  /*11e0*/  DFMA R58, R74, -R58, 6.75539944105574400000e+15 ;  /* 0x433800004a3a742b */ /* 0x000fd0000000083a */
[----:B------:R-:W-:-:S08]  /*11f0*/  DADD R64, R58, -6.75539944105574400000e+15 ;  /* 0xc33800003a407429 */ /* 0x000fd00000000000 */
[----:B------:R-:W-:-:S08]  /*1200*/  DFMA R72, R64, -R56, -R74 ;  /* 0x800000384048722b */ /* 0x000fd0000000084a */
[----:B------:R-:W-:Y:S01]  /*1210*/  DFMA R72, R64, -R60, R72 ;  /* 0x8000003c4048722b */ /* 0x000fe20000000048 */
[----:B------:R-:W-:Y:S01]  /*1220*/  MOV R64, 0xfca213ea ;  /* 0xfca213ea00407802 */ /* 0x000fe20000000f00 */
[----:B------:R-:W-:-:S06]  /*1230*/  IMAD.MOV.U32 R65, RZ, RZ, 0x3e928af3 ;  /* 0x3e928af3ff417424 */ /* 0x000fcc00078e00ff */
[----:B------:R-:W-:Y:S01]  /*1240*/  DFMA R64, R72, UR6, R64 ;  /* 0x0000000648407c2b */ /* 0x000fe20008000040 */
[----:B------:R-:W-:Y:S01]  /*1250*/  UMOV UR6, 0x62401315 ;  /* 0x6240131500067882 */ /* 0x000fe20000000000 */
[----:B------:R-:W-:-:S06]  /*1260*/  UMOV UR7, 0x3ec71dee ;  /* 0x3ec71dee00077882 */ /* 0x000fcc0000000000 */
[----:B------:R-:W-:Y:S01]  /*1270*/  DFMA R64, R72, R64, UR6 ;  /* 0x0000000648407e2b */ /* 0x000fe20008000040 */
[----:B------:R-:W-:Y:S01]  /*1280*/  UMOV UR6, 0x7c89eb71 ;  /* 0x7c89eb7100067882 */ /* 0x000fe20000000000 */
[----:B------:R-:W-:-:S06]  /*1290*/  UMOV UR7, 0x3efa0199 ;  /* 0x3efa019900077882 */ /* 0x000fcc0000000000 */
[----:B------:R-:W-:-:S08]  /*12a0*/  DFMA R64, R72, R64, UR6 ;  /* 0x0000000648407e2b */ /* 0x000fd00008000040 */
[----:B------:R-:W-:-:S08]  /*12b0*/  DFMA R64, R72, R64, R54 ;  /* 0x000000404840722b */ /* 0x000fd00000000036 */
[----:B------:R-:W-:-:S08]  /*12c0*/  DFMA R64, R72, R64, R32 ;  /* 0x000000404840722b */ /* 0x000fd00000000020 */
[----:B------:R-:W-:-:S08]  /*12d0*/  DFMA R64, R72, R64, R34 ;  /* 0x000000404840722b */ /* 0x000fd00000000022 */
[----:B------:R-:W-:-:S08]  /*12e0*/  DFMA R64, R72, R64, R36 ;  /* 0x000000404840722b */ /* 0x000fd00000000024 */
[----:B------:R-:W-:-:S08]  /*12f0*/  DFMA R64, R72, R64, R68 ;  /* 0x000000404840722b */ /* 0x000fd00000000044 */
        /* <DEDUP_REMOVED lines=21> */
.L_x_80:
[----:B------:R-:W-:Y:S05]  /*1450*/  BSYNC.RECONVERGENT B1 ;  /* 0x0000000000017941 */ /* 0x000fea0003800200 */
.L_x_79:
[----:B------:R-:W2:Y:S04]  /*1460*/  LDG.E.64 R64, desc[UR8][R22.64] ;  /* 0x0000000816407981 */ /* 0x000ea8000c1e1b00 */
[----:B------:R-:W3:Y:S01]  /*1470*/  LDG.E.64 R58, desc[UR8][R24.64] ;  /* 0x00000008183a7981 */ /* 0x000ee2000c1e1b00 */
[----:B------:R-:W-:Y:S01]  /*1480*/  UMOV UR6, 0x24dd2f1a ;  /* 0x24dd2f1a00067882 */ /* 0x000fe20000000000 */
[----:B------:R-:W-:Y:S01]  /*1490*/  UMOV UR7, 0x3fe4f922 ;  /* 0x3fe4f92200077882 */ /* 0x000fe20000000000 */
[----:B------:R-:W-:Y:S01]  /*14a0*/  BSSY.RECONVERGENT B1, `(.L_x_81) ;  /* 0x0000064000017945 */ /* 0x000fe20003800200 */
[----:B------:R-:W-:Y:S02]  /*14b0*/  DADD R62, R62, 1 ;  /* 0x3ff000003e3e7429 */ /* 0x000fe40000000000 */
[----:B------:R-:W-:-:S02]  /*14c0*/  DADD R72, R72, 1 ;  /* 0x3ff0000048487429 */ /* 0x000fc40000000000 */
[----:B--2---:R-:W-:-:S08]  /*14d0*/  DADD R64, R66, R64 ;  /* 0x0000000042407229 */ /* 0x004fd00000000040 */
[----:B---3--:R-:W-:-:S10]  /*14e0*/  DADD R58, R64, R58 ;  /* 0x00000000403a7229 */ /* 0x008fd4000000003a */
[----:B------:R-:W-:Y:S01]  /*14f0*/  LOP3.LUT R67, R59, 0x7fffffff, RZ, 0xc0, !PT ;  /* 0x7fffffff3b437812 */ /* 0x000fe200078ec0ff */
[----:B------:R-:W-:-:S06]  /*1500*/  IMAD.MOV.U32 R66, RZ, RZ, R58 ;  /* 0x000000ffff427224 */ /* 0x000fcc00078e003a */
[----:B------:R-:W-:-:S14]  /*1510*/  DSETP.GE.AND P1, PT, R66, UR6, PT ;  /* 0x0000000642007e2a */ /* 0x000fdc000bf26000 */
[----:B------:R-:W-:Y:S05]  /*1520*/  @!P1 BRA `(.L_x_82) ;  /* 0x0000000000e09947 */ /* 0x000fea0003800000 */
[----:B------:R-:W-:Y:S01]  /*1530*/  DADD R66, R66, R66 ;  /* 0x0000000042427229 */ /* 0x000fe20000000042 */
[----:B------:R-:W-:Y:S01]  /*1540*/  MOV R64, 0xf89b6999 ;  /* 0xf89b699900407802 */ /* 0x000fe20000000f00 */
[----:B------:R-:W-:Y:S01]  /*1550*/  IMAD.MOV.U32 R65, RZ, RZ, 0x3e928a27 ;  /* 0x3e928a27ff417424 */ /* 0x000fe200078e00ff */
[----:B------:R-:W-:Y:S01]  /*1560*/  UMOV UR6, 0xa4741b81 ;  /* 0xa4741b8100067882 */ /* 0x000fe20000000000 */
[----:B------:R-:W-:Y:S02]  /*1570*/  UMOV UR7, 0x3e5ae904 ;  /* 0x3e5ae90400077882 */ /* 0x000fe40000000000 */
[----:B------:R-:W0:Y:S02]  /*1580*/  F2F.F32.F64 R5, R66 ;  /* 0x0000004200057310 */ /* 0x000e240000301000 */
[----:B0-----:R-:W-:-:S06]  /*1590*/  FMUL R5, R5, 1.4426950216293334961 ;  /* 0x3fb8aa3b05057820 */ /* 0x001fcc0000400000 */
[----:B------:R-:W0:Y:S08]  /*15a0*/  FRND R5, R5 ;  /* 0x0000000500057307 */ /* 0x000e300000201000 */
[----:B0-----:R0:W1:Y:S08]  /*15b0*/  F2F.F64.F32 R74, R5 ;  /* 0x00000005004a7310 */ /* 0x0010700000201800 */
[----:B0-----:R-:W0:Y:S01]  /*15c0*/  MUFU.EX2 R5, R5 ;  /* 0x0000000500057308 */ /* 0x001e220000000800 */
[----:B-1----:R-:W-:-:S08]  /*15d0*/  DFMA R74, R74, -R56, R66 ;  /* 0x800000384a4a722b */ /* 0x002fd00000000042 */
        /* <DEDUP_REMOVED lines=27> */
[----:B0-----:R0:W1:Y:S02]  /*1790*/  F2F.F64.F32 R64, R5 ;  /* 0x0000000500407310 */ /* 0x0010640000201800 */
[----:B0-----:R-:W-:-:S04]  /*17a0*/  LOP3.LUT R5, R59, 0x7fffffff, RZ, 0xc0, !PT ;  /* 0x7fffffff3b057812 */ /* 0x001fc800078ec0ff */
[----:B------:R-:W-:Y:S01]  /*17b0*/  ISETP.GT.U32.AND P1, PT, R5, 0x40330fc1, PT ;  /* 0x40330fc10500780c */ /* 0x000fe20003f24070 */
[----:B-1----:R-:W-:-:S08]  /*17c0*/  DADD R66, -R64, 1 ;  /* 0x3ff0000040427429 */ /* 0x002fd00000000100 */
        /* <DEDUP_REMOVED lines=10> */
[----:B------:R-:W-:-:S04]  /*1870*/  FSEL R58, R65, 1.875, !P1 ;  /* 0x3ff00000413a7808 */ /* 0x000fc80004800000 */
[----:B------:R-:W-:Y:S02]  /*1880*/  LOP3.LUT R59, R58, 0x80000000, R59, 0xb8, !PT ;  /* 0x800000003a3b7812 */ /* 0x000fe400078eb83b */
[----:B------:R-:W-:Y:S01]  /*1890*/  FSEL R58, R64, RZ, !P1 ;  /* 0x000000ff403a7208 */ /* 0x000fe20004800000 */
[----:B------:R-:W-:Y:S06]  /*18a0*/  BRA `(.L_x_83) ;  /* 0x00000000008c7947 */ /* 0x000fec0003800000 */
.L_x_82:
        /* <DEDUP_REMOVED lines=35> */
.L_x_83:
[----:B------:R-:W-:Y:S05]  /*1ae0*/  BSYNC.RECONVERGENT B1 ;  /* 0x0000000000017941 */ /* 0x000fea0003800200 */
.L_x_81:
[----:B------:R-:W0:Y:S01]  /*1af0*/  LDC.64 R74, c[0x0][0x3c8] ;  /* 0x0000f200ff4a7b82 */ /* 0x000e220000000a00 */
[----:B------:R-:W2:Y:S01]  /*1b00*/  LDG.E.64 R66, desc[UR8][R26.64] ;  /* 0x000000081a427981 */ /* 0x000ea2000c1e1b00 */
[----:B0-----:R-:W-:-:S05]  /*1b10*/  IMAD.WIDE.U32 R74, R0, 0x8, R74 ;  /* 0x00000008004a7825 */ /* 0x001fca00078e004a */
[----:B------:R-:W3:Y:S01]  /*1b20*/  LDG.E.64 R64, desc[UR8][R74.64] ;  /* 0x000000084a407981 */ /* 0x000ee2000c1e1b00 */
[----:B------:R-:W-:Y:S01]  /*1b30*/  UMOV UR6, 0xfca213ea ;  /* 0xfca213ea00067882 */ /* 0x000fe20000000000 */
[----:B------:R-:W-:Y:S01]  /*1b40*/  UMOV UR7, 0x3e928af3 ;  /* 0x3e928af300077882 */ /* 0x000fe20000000000 */
[----:B--2---:R-:W-:-:S08]  /*1b50*/  DADD R66, R70, R66 ;  /* 0x0000000046427229 */ /* 0x004fd00000000042 */
[----:B---3--:R-:W-:Y:S01]  /*1b60*/  DADD R64, R66, R64 ;  /* 0x0000000042407229 */ /* 0x008fe20000000040 */
[----:B------:R-:W-:Y:S02]  /*1b70*/  IMAD.MOV.U32 R66, RZ, RZ, 0x652b82fe ;  /* 0x652b82feff427424 */ /* 0x000fe400078e00ff */
[----:B------:R-:W-:-:S06]  /*1b80*/  IMAD.MOV.U32 R67, RZ, RZ, 0x3ff71547 ;  /* 0x3ff71547ff437424 */ /* 0x000fcc00078e00ff */
[----:B------:R-:W-:-:S08]  /*1b90*/  DFMA R66, R64, -R66, 6.75539944105574400000e+15 ;  /* 0x433800004042742b */ /* 0x000fd00000000842 */
[----:B------:R-:W-:-:S08]  /*1ba0*/  DADD R70, R66, -6.75539944105574400000e+15 ;  /* 0xc338000042467429 */ /* 0x000fd00000000000 */
[----:B------:R-:W-:-:S08]  /*1bb0*/  DFMA R56, R70, -R56, -R64 ;  /* 0x800000384638722b */ /* 0x000fd00000000840 */
[----:B------:R-:W-:Y:S02]  /*1bc0*/  DFMA R60, R70, -R60, R56 ;  /* 0x8000003c463c722b */ /* 0x000fe40000000038 */
[----:B------:R0:W5:Y:S01]  /*1bd0*/  LDG.E.64 R56, desc[UR8][R28.64] ;  /* 0x000000081c387981 */ /* 0x000162000c1e1b00 */
[----:B------:R-:W-:Y:S01]  /*1be0*/  MOV R70, 0x69ce2bdf ;  /* 0x69ce2bdf00467802 */ /* 0x000fe20000000f00 */
[----:B------:R-:W-:-:S06]  /*1bf0*/  IMAD.MOV.U32 R71, RZ, RZ, 0x3e5ade15 ;  /* 0x3e5ade15ff477424 */ /* 0x000fcc00078e00ff */
[----:B------:R-:W-:Y:S01]  /*1c00*/  DFMA R70, R60, R70, UR6 ;  /* 0x000000063c467e2b */ /* 0x000fe20008000046 */
[----:B------:R-:W-:Y:S01]  /*1c10*/  UMOV UR6, 0x62401315 ;  /* 0x6240131500067882 */ /* 0x000fe20000000000 */
[----:B------:R-:W-:-:S06]  /*1c20*/  UMOV UR7, 0x3ec71dee ;  /* 0x3ec71dee00077882 */ /* 0x000fcc0000000000 */
[----:B------:R-:W-:Y:S01]  /*1c30*/  DFMA R70, R60, R70, UR6 ;  /* 0x000000063c467e2b */ /* 0x000fe20008000046 */
[----:B------:R-:W-:Y:S01]  /*1c40*/  UMOV UR6, 0x7c89eb71 ;  /* 0x7c89eb7100067882 */ /* 0x000fe20000000000 */
[----:B------:R-:W-:-:S06]  /*1c50*/  UMOV UR7, 0x3efa0199 ;  /* 0x3efa019900077882 */ /* 0x000fcc0000000000 */
[----:B------:R-:W-:-:S08]  /*1c60*/  DFMA R70, R60, R70, UR6 ;  /* 0x000000063c467e2b */ /* 0x000fd00008000046 */
[----:B------:R-:W-:-:S08]  /*1c70*/  DFMA R70, R60, R70, R54 ;  /* 0x000000463c46722b */ /* 0x000fd00000000036 */
[C---:B------:R-:W-:Y:S01]  /*1c80*/  DFMA R70, R60.reuse, R70, R32 ;  /* 0x000000463c46722b */ /* 0x040fe20000000020 */
[----:B------:R-:W1:Y:S07]  /*1c90*/  MUFU.RCP64H R33, R73 ;  /* 0x0000004900217308 */ /* 0x000e6e0000001800 */
[----:B------:R-:W-:Y:S01]  /*1ca0*/  DFMA R70, R60, R70, R34 ;  /* 0x000000463c46722b */ /* 0x000fe20000000022 */
[----:B------:R-:W-:-:S07]  /*1cb0*/  VIADD R32, R73, 0x300402 ;  /* 0x0030040249207836 */ /* 0x000fce0000000000 */
[----:B------:R-:W-:Y:S02]  /*1cc0*/  DFMA R70, R60, R70, R36 ;  /* 0x000000463c46722b */ /* 0x000fe40000000024 */
[----:B-1----:R-:W-:-:S06]  /*1cd0*/  DFMA R34, -R72, R32, 1 ;  /* 0x3ff000004822742b */ /* 0x002fcc0000000120 */
[----:B------:R-:W-:Y:S02]  /*1ce0*/  DFMA R70, R60, R70, R68 ;  /* 0x000000463c46722b */ /* 0x000fe40000000044 */
[----:B------:R-:W-:-:S06]  /*1cf0*/  DFMA R34, R34, R34, R34 ;  /* 0x000000222222722b */ /* 0x000fcc0000000022 */
[----:B------:R-:W-:Y:S02]  /*1d00*/  DFMA R70, R60, R70, R38 ;  /* 0x000000463c46722b */ /* 0x000fe40000000026 */
[----:B------:R-:W-:Y:S02]  /*1d10*/  DADD R38, -RZ, -R64 ;  /* 0x00000000ff267229 */ /* 0x000fe40000000940 */
[----:B------:R-:W-:-:S04]  /*1d20*/  DFMA R34, R32, R34, R32 ;  /* 0x000000222022722b */ /* 0x000fc80000000020 */
[----:B------:R-:W-:-:S04]  /*1d30*/  DFMA R70, R60, R70, 1 ;  /* 0x3ff000003c46742b */ /* 0x000fc80000000046 */
[----:B------:R-:W-:Y:S01]  /*1d40*/  FSETP.GEU.AND P2, PT, |R39|, 4.1917929649353027344, PT ;  /* 0x4086232b2700780b */ /* 0x000fe20003f4e200 */
[----:B------:R-:W-:-:S03]  /*1d50*/  DFMA R36, -R72, R34, 1 ;  /* 0x3ff000004824742b */ /* 0x000fc60000000122 */
[----:B------:R-:W-:Y:S01]  /*1d60*/  DFMA R60, R60, R70, 1 ;  /* 0x3ff000003c3c742b */ /* 0x000fe20000000046 */
[----:B------:R-:W-:Y:S01]  /*1d70*/  BSSY.RECONVERGENT B1, `(.L_x_84) ;  /* 0x0000012000017945 */ /* 0x000fe20003800200 */
[----:B------:R-:W-:-:S03]  /*1d80*/  FSETP.GEU.AND P1, PT, |R32|, 5.8789094863358348022e-39, PT ;  /* 0x004004022000780b */ /* 0x000fc60003f2e200 */
[----:B------:R-:W-:-:S05]  /*1d90*/  DFMA R32, R34, R36, R34 ;  /* 0x000000242220722b */ /* 0x000fca0000000022 */
[----:B------:R-:W-:Y:S01]  /*1da0*/  LEA R35, R66, R61, 0x14 ;  /* 0x0000003d42237211 */ /* 0x000fe200078ea0ff */
[----:B------:R-:W-:Y:S01]  /*1db0*/  IMAD.MOV.U32 R34, RZ, RZ, R60 ;  /* 0x000000ffff227224 */ /* 0x000fe200078e003c */
[----:B0-----:R-:W-:Y:S06]  /*1dc0*/  @!P2 BRA `(.L_x_85) ;  /* 0x000000000030a947 */ /* 0x001fec0003800000 */
[----:B------:R-:W-:Y:S01]  /*1dd0*/  FSETP.GEU.AND P3, PT, |R39|, 4.2275390625, PT ;  /* 0x408748002700780b */ /* 0x000fe20003f6e200 */
[C---:B------:R-:W-:Y:S02]  /*1de0*/  DADD R34, -R64.reuse, +INF ;  /* 0x7ff0000040227429 */ /* 0x040fe40000000100 */
[----:B------:R-:W-:-:S08]  /*1df0*/  DSETP.GT.AND P2, PT, R64, RZ, PT ;  /* 0x000000ff4000722a */ /* 0x000fd00003f44000 */
[----:B------:R-:W-:Y:S02]  /*1e00*/  FSEL R34, R34, RZ, !P2 ;  /* 0x000000ff22227208 */ /* 0x000fe40005000000 */
[----:B------:R-:W-:Y:S02]  /*1e10*/  @!P3 LEA.HI R5, R66, R66, RZ, 0x1 ;  /* 0x000000424205b211 */ /* 0x000fe400078f08ff */
[----:B------:R-:W-:Y:S02]  /*1e20*/  FSEL R35, R35, RZ, !P2 ;  /* 0x000000ff23237208 */ /* 0x000fe40005000000 */
[----:B------:R-:W-:-:S04]  /*1e30*/  @!P3 SHF.R.S32.HI R5, RZ, 0x1, R5 ;  /* 0x00000001ff05b819 */ /* 0x000fc80000011405 */
[----:B------:R-:W-:Y:S01]  /*1e40*/  @!P3 LEA R61, R5, R61, 0x14 ;  /* 0x0000003d053db211 */ /* 0x000fe200078ea0ff */
[----:B------:R-:W-:-:S05]  /*1e50*/  @!P3 IMAD.IADD R36, R66, 0x1, -R5 ;  /* 0x000000014224b824 */ /* 0x000fca00078e0a05 */
[----:B------:R-:W-:Y:S01]  /*1e60*/  @!P3 LEA R37, R36, 0x3ff00000, 0x14 ;  /* 0x3ff000002425b811 */ /* 0x000fe200078ea0ff */
[----:B------:R-:W-:-:S06]  /*1e70*/  @!P3 IMAD.MOV.U32 R36, RZ, RZ, RZ ;  /* 0x000000ffff24b224 */ /* 0x000fcc00078e00ff */
[----:B------:R-:W-:-:S11]  /*1e80*/  @!P3 DMUL R34, R60, R36 ;  /* 0x000000243c22b228 */ /* 0x000fd60000000000 */
.L_x_85:
[----:B------:R-:W-:Y:S05]  /*1e90*/  BSYNC.RECONVERGENT B1 ;  /* 0x0000000000017941 */ /* 0x000fea0003800200 */
.L_x_84:
[----:B------:R-:W-:Y:S01]  /*1ea0*/  BSSY.RECONVERGENT B1, `(.L_x_86) ;  /* 0x000000b000017945 */ /* 0x000fe20003800200 */
[----:B------:R-:W-:-:S03]  /*1eb0*/  DADD R34, R34, 1 ;  /* 0x3ff0000022227429 */ /* 0x000fc60000000000 */
[----:B------:R-:W-:Y:S08]  /*1ec0*/  @P1 BRA `(.L_x_87) ;  /* 0x0000000000201947 */ /* 0x000ff00003800000 */
[----:B------:R-:W-:Y:S01]  /*1ed0*/  LOP3.LUT R5, R73, 0x7fffffff, RZ, 0xc0, !PT ;  /* 0x7fffffff49057812 */ /* 0x000fe200078ec0ff */
[----:B------:R-:W-:Y:S01]  /*1ee0*/  IMAD.MOV.U32 R36, RZ, RZ, R72 ;  /* 0x000000ffff247224 */ /* 0x000fe200078e0048 */
[----:B------:R-:W-:Y:S02]  /*1ef0*/  MOV R37, R73 ;  /* 0x0000004900257202 */ /* 0x000fe40000000f00 */
[----:B------:R-:W-:Y:S01]  /*1f00*/  MOV R38, 0x1f30 ;  /* 0x00001f3000267802 */ /* 0x000fe20000000f00 */
[----:B------:R-:W-:-:S07]  /*1f10*/  VIADD R64, R5, 0xfff00000 ;  /* 0xfff0000005407836 */ /* 0x000fce0000000000 */
[----:B-----5:R-:W-:Y:S05]  /*1f20*/  CALL.REL.NOINC `($__internal_2_$__cuda_sm20_dblrcp_rn_slowpath_v3) ;  /* 0x0000000800b47944 */ /* 0x020fea0003c00000 */
[----:B------:R-:W-:Y:S01]  /*1f30*/  IMAD.MOV.U32 R32, RZ, RZ, R60 ;  /* 0x000000ffff207224 */ /* 0x000fe200078e003c */
[----:B------:R-:W-:-:S07]  /*1f40*/  MOV R33, R61 ;  /* 0x0000003d00217202 */ /* 0x000fce0000000f00 */
.L_x_87:
[----:B------:R-:W-:Y:S05]  /*1f50*/  BSYNC.RECONVERGENT B1 ;  /* 0x0000000000017941 */ /* 0x000fea0003800200 */
.L_x_86:
[----:B------:R-:W0:Y:S01]  /*1f60*/  MUFU.RCP64H R37, R63 ;  /* 0x0000003f00257308 */ /* 0x000e220000001800 */
[----:B------:R-:W-:Y:S01]  /*1f70*/  VIADD R36, R63, 0x300402 ;  /* 0x003004023f247836 */ /* 0x000fe20000000000 */
[----:B------:R-:W-:Y:S04]  /*1f80*/  BSSY.RECONVERGENT B1, `(.L_x_88) ;  /* 0x0000010000017945 */ /* 0x000fe80003800200 */
        /* <DEDUP_REMOVED lines=15> */
.L_x_89:
[----:B------:R-:W-:Y:S05]  /*2080*/  BSYNC.RECONVERGENT B1 ;  /* 0x0000000000017941 */ /* 0x000fea0003800200 */
.L_x_88:
[----:B------:R-:W-:Y:S01]  /*2090*/  DMUL R38, R38, R58 ;  /* 0x0000003a26267228 */ /* 0x000fe20000000000 */
[----:B------:R-:W-:Y:S01]  /*20a0*/  UMOV UR6, 0x24dd2f1a ;  /* 0x24dd2f1a00067882 */ /* 0x000fe20000000000 */
[----:B------:R-:W-:Y:S01]  /*20b0*/  UMOV UR7, 0x3fe4f922 ;  /* 0x3fe4f92200077882 */ /* 0x000fe20000000000 */
[----:B------:R-:W-:Y:S05]  /*20c0*/  BSSY.RECONVERGENT B1, `(.L_x_90) ;  /* 0x0000063000017945 */ /* 0x000fea0003800200 */
[----:B-----5:R-:W-:-:S07]  /*20d0*/  DFMA R32, R56, R32, R38 ;  /* 0x000000203820722b */ /* 0x020fce0000000026 */
[----:B------:R0:W-:Y:S03]  /*20e0*/  STG.E.64 desc[UR8][R30.64], R32 ;  /* 0x000000201e007986 */ /* 0x0001e6000c101b08 */
[----:B------:R-:W-:Y:S01]  /*20f0*/  LOP3.LUT R37, R33, 0x7fffffff, RZ, 0xc0, !PT ;  /* 0x7fffffff21257812 */ /* 0x000fe200078ec0ff */
[----:B------:R-:W-:-:S06]  /*2100*/  IMAD.MOV.U32 R36, RZ, RZ, R32 ;  /* 0x000000ffff247224 */ /* 0x000fcc00078e0020 */
        /* <DEDUP_REMOVED lines=59> */
.L_x_91:
        /* <DEDUP_REMOVED lines=35> */
.L_x_92:
[----:B------:R-:W-:Y:S05]  /*26f0*/  BSYNC.RECONVERGENT B1 ;  /* 0x0000000000017941 */ /* 0x000fea0003800200 */
.L_x_90:
[----:B------:R-:W0:Y:S01]  /*2700*/  MUFU.RCP64H R33, R35 ;  /* 0x0000002300217308 */ /* 0x000e220000001800 */
[----:B------:R-:W-:Y:S01]  /*2710*/  IADD3 R32, PT, PT, R35, 0x300402, RZ ;  /* 0x0030040223207810 */ /* 0x000fe20007ffe0ff */
[----:B------:R-:W-:Y:S03]  /*2720*/  BSSY.RECONVERGENT B1, `(.L_x_93) ;  /* 0x0000010000017945 */ /* 0x000fe60003800200 */
        /* <DEDUP_REMOVED lines=9> */
[----:B------:R-:W-:Y:S01]  /*27c0*/  MOV R38, 0x2800 ;  /* 0x0000280000267802 */ /* 0x000fe20000000f00 */
[----:B------:R-:W-:Y:S01]  /*27d0*/  IMAD.MOV.U32 R37, RZ, RZ, R35 ;  /* 0x000000ffff257224 */ /* 0x000fe200078e0023 */
[----:B------:R-:W-:-:S07]  /*27e0*/  IADD3 R64, PT, PT, R5, -0x100000, RZ ;  /* 0xfff0000005407810 */ /* 0x000fce0007ffe0ff */
[----:B------:R-:W-:Y:S05]  /*27f0*/  CALL.REL.NOINC `($__internal_2_$__cuda_sm20_dblrcp_rn_slowpath_v3) ;  /* 0x0000000000807944 */ /* 0x000fea0003c00000 */
[----:B------:R-:W-:Y:S02]  /*2800*/  IMAD.MOV.U32 R56, RZ, RZ, R60 ;  /* 0x000000ffff387224 */ /* 0x000fe400078e003c */
[----:B------:R-:W-:-:S07]  /*2810*/  IMAD.MOV.U32 R57, RZ, RZ, R61 ;  /* 0x000000ffff397224 */ /* 0x000fce00078e003d */
.L_x_94:
[----:B------:R-:W-:Y:S05]  /*2820*/  BSYNC.RECONVERGENT B1 ;  /* 0x0000000000017941 */ /* 0x000fea0003800200 */
.L_x_93:
[----:B------:R-:W0:Y:S01]  /*2830*/  S2UR UR6, SR_CgaCtaId ;  /* 0x00000000000679c3 */ /* 0x000e220000008800 */
[----:B------:R-:W-:Y:S01]  /*2840*/  UMOV UR5, 0x400 ;  /* 0x0000040000057882 */ /* 0x000fe20000000000 */
[----:B------:R-:W-:-:S06]  /*2850*/  DMUL R54, R56, R54 ;  /* 0x0000003638367228 */ /* 0x000fcc0000000000 */
[----:B------:R-:W1:Y:S01]  /*2860*/  LDC.64 R58, c[0x0][0x418] ;  /* 0x00010600ff3a7b82 */ /* 0x000e620000000a00 */
[----:B0-----:R-:W-:-:S09]  /*2870*/  ULEA UR5, UR6, UR5, 0x18 ;  /* 0x0000000506057291 */ /* 0x001fd2000f8ec0ff */
[----:B------:R-:W0:Y:S04]  /*2880*/  LDS.128 R32, [UR5+0x20] ;  /* 0x00002005ff207984 */ /* 0x000e280008000c00 */
[----:B------:R-:W2:Y:S04]  /*2890*/  LDS.128 R36, [UR5+0x30] ;  /* 0x00003005ff247984 */ /* 0x000ea80008000c00 */
[----:B------:R-:W-:Y:S04]  /*28a0*/  STS.128 [UR5], RZ ;  /* 0x000000ffff007988 */ /* 0x000fe80008000c05 */
[----:B------:R-:W-:Y:S04]  /*28b0*/  STS.128 [UR5+0x10], RZ ;  /* 0x000010ffff007988 */ /* 0x000fe80008000c05 */
[----:B------:R-:W-:Y:S04]  /*28c0*/  STS.128 [UR5+0x20], RZ ;  /* 0x000020ffff007988 */ /* 0x000fe80008000c05 */
[----:B------:R-:W-:Y:S01]  /*28d0*/  STS.128 [UR5+0x30], RZ ;  /* 0x000030ffff007988 */ /* 0x000fe20008000c05 */
[----:B0-----:R-:W-:-:S02]  /*28e0*/  DFMA R46, R46, R54, R32 ;  /* 0x000000362e2e722b */ /* 0x001fc40000000020 */
[-C--:B------:R-:W-:Y:S01]  /*28f0*/  DFMA R34, R48, R54.reuse, R34 ;  /* 0x000000363022722b */ /* 0x080fe20000000022 */
[----:B-1----:R-:W-:Y:S01]  /*2900*/  IMAD.WIDE.U32 R32, R0, 0x8, R58 ;  /* 0x0000000800207825 */ /* 0x002fe200078e003a */
[-C--:B--2---:R-:W-:Y:S02]  /*2910*/  DFMA R36, R50, R54.reuse, R36 ;  /* 0x000000363224722b */ /* 0x084fe40000000024 */
[----:B------:R-:W-:Y:S02]  /*2920*/  DFMA R38, R52, R54, R38 ;  /* 0x000000363426722b */ /* 0x000fe40000000026 */
[----:B------:R0:W-:Y:S04]  /*2930*/  STG.E.64 desc[UR8][R32.64], R54 ;  /* 0x0000003620007986 */ /* 0x0001e8000c101b08 */
[----:B------:R0:W-:Y:S04]  /*2940*/  STG.E.64 desc[UR8][R8.64], R46 ;  /* 0x0000002e08007986 */ /* 0x0001e8000c101b08 */
[----:B------:R0:W-:Y:S04]  /*2950*/  STG.E.64 desc[UR8][R10.64], R34 ;  /* 0x000000220a007986 */ /* 0x0001e8000c101b08 */
[----:B------:R0:W-:Y:S04]  /*2960*/  STG.E.64 desc[UR8][R12.64], R36 ;  /* 0x000000240c007986 */ /* 0x0001e8000c101b08 */
[----:B------:R0:W-:Y:S02]  /*2970*/  STG.E.64 desc[UR8][R14.64], R38 ;  /* 0x000000260e007986 */ /* 0x0001e4000c101b08 */
.L_x_68:
[----:B------:R-:W-:Y:S05]  /*2980*/  BSYNC.RECONVERGENT B0 ;  /* 0x0000000000007941 */ /* 0x000fea0003800200 */
.L_x_67:
[----:B------:R-:W1:Y:S01]  /*2990*/  LDCU UR5, c[0x0][0x420] ;  /* 0x00008400ff0577ac */ /* 0x000e620008000800 */
[----:B------:R-:W-:Y:S01]  /*29a0*/  IADD3 R3, PT, PT, R3, 0x1, RZ ;  /* 0x0000000103037810 */ /* 0x000fe20007ffe0ff */
[----:B------:R-:W-:Y:S01]  /*29b0*/  UIADD3 UR4, UPT, UPT, UR4, 0x1, URZ ;  /* 0x0000000104047890 */ /* 0x000fe2000fffe0ff */
[----:B-1----:R-:W-:Y:S01]  /*29c0*/  VIADD R4, R4, UR5 ;  /* 0x0000000504047c36 */ /* 0x002fe20008000000 */
[----:B------:R-:W-:Y:S06]  /*29d0*/  BAR.SYNC.DEFER_BLOCKING 0x0 ;  /* 0x0000000000007b1d */ /* 0x000fec0000010000 */
[----:B------:R-:W-:Y:S05]  /*29e0*/  @P0 BRA `(.L_x_95) ;  /* 0xffffffd800600947 */ /* 0x000fea000383ffff */
[----:B------:R-:W-:Y:S05]  /*29f0*/  EXIT ;  /* 0x000000000000794d */ /* 0x000fea0003800000 */
        .weak           $__internal_2_$__cuda_sm20_dblrcp_rn_slowpath_v3
        .type           $__internal_2_$__cuda_sm20_dblrcp_rn_slowpath_v3,@function
        .size           $__internal_2_$__cuda_sm20_dblrcp_rn_slowpath_v3,(.L_x_110 - $__internal_2_$__cuda_sm20_dblrcp_rn_slowpath_v3)
$__internal_2_$__cuda_sm20_dblrcp_rn_slowpath_v3:
        /* <DEDUP_REMOVED lines=24> */
.L_x_99:
[----:B------:R-:W-:Y:S01]  /*2b80*/  DMUL R36, R36, 8.11296384146066816958e+31 ;  /* 0x4690000024247828 */ /* 0x000fe20000000000 */
[----:B------:R-:W-:-:S05]  /*2b90*/  MOV R60, R64 ;  /* 0x00000040003c7202 */ /* 0x000fca0000000f00 */
        /* <DEDUP_REMOVED lines=8> */
.L_x_97:
[----:B------:R-:W-:Y:S01]  /*2c20*/  LOP3.LUT R61, R37, 0x80000, RZ, 0xfc, !PT ;  /* 0x00080000253d7812 */ /* 0x000fe200078efcff */
[----:B------:R-:W-:-:S07]  /*2c30*/  IMAD.MOV.U32 R60, RZ, RZ, R36 ;  /* 0x000000ffff3c7224 */ /* 0x000fce00078e0024 */
.L_x_98:
[----:B------:R-:W-:Y:S05]  /*2c40*/  BSYNC.RECONVERGENT B2 ;  /* 0x0000000000027941 */ /* 0x000fea0003800200 */
.L_x_96:
[----:B------:R-:W-:-:S04]  /*2c50*/  MOV R39, 0x0 ;  /* 0x0000000000277802 */ /* 0x000fc80000000f00 */
[----:B------:R-:W-:Y:S05]  /*2c60*/  RET.REL.NODEC R38 `(_Z26gateValueComputation_Cond0PdS_S_S_S_S_S_S_S_S_S_S_S_S_S_S_S_S_S_S_i) ;  /* 0xffffffd026e47950 */ /* 0x000fea0003c3ffff */
.L_x_100:
        /* <DEDUP_REMOVED lines=9> */
.L_x_110:


//--------------------- .text._Z22gpu_matrixVectorMultWXPdS_S_ii --------------------------
	.section	.text._Z22gpu_matrixVectorMultWXPdS_S_ii,"ax",@progbits
	.align	128
        .global         _Z22gpu_matrixVectorMultWXPdS_S_ii
        .type           _Z22gpu_matrixVectorMultWXPdS_S_ii,@function
        .size           _Z22gpu_matrixVectorMultWXPdS_S_ii,(.L_x_114 - _Z22gpu_matrixVectorMultWXPdS_S_ii)
        .other          _Z22gpu_matrixVectorMultWXPdS_S_ii,@"STO_CUDA_ENTRY STV_DEFAULT"
_Z22gpu_matrixVectorMultWXPdS_S_ii:
.text._Z22gpu_matrixVectorMultWXPdS_S_ii:
[----:B------:R-:W-:Y:S01]  /*0000*/  LDC R1, c[0x0][0x37c] ;  /* 0x0000df00ff017b82 */ /* 0x000fe20000000800 */
[----:B------:R-:W0:Y:S01]  /*0010*/  S2R R5, SR_TID.Y ;  /* 0x0000000000057919 */ /* 0x000e220000002200 */
[----:B------:R-:W1:Y:S06]  /*0020*/  LDCU UR5, c[0x0][0x360] ;  /* 0x00006c00ff0577ac */ /* 0x000e6c0008000800 */
[----:B------:R-:W0:Y:S01]  /*0030*/  S2UR UR6, SR_CTAID.Y ;  /* 0x00000000000679c3 */ /* 0x000e220000002600 */
[----:B------:R-:W1:Y:S01]  /*0040*/  S2R R3, SR_TID.X ;  /* 0x0000000000037919 */ /* 0x000e620000002100 */
[----:B------:R-:W2:Y:S06]  /*0050*/  LDCU UR7, c[0x0][0x398] ;  /* 0x00007300ff0777ac */ /* 0x000eac0008000800 */
[----:B------:R-:W0:Y:S08]  /*0060*/  LDC R0, c[0x0][0x364] ;  /* 0x0000d900ff007b82 */ /* 0x000e300000000800 */
[----:B------:R-:W3:Y:S08]  /*0070*/  S2UR UR4, SR_CTAID.X ;  /* 0x00000000000479c3 */ /* 0x000ef00000002500 */
[----:B------:R-:W3:Y:S01]  /*0080*/  LDC R7, c[0x0][0x370] ;  /* 0x0000dc00ff077b82 */ /* 0x000ee20000000800 */
[----:B0-----:R-:W-:-:S04]  /*0090*/  IMAD R0, R0, UR6, R5 ;  /* 0x0000000600007c24 */ /* 0x001fc8000f8e0205 */
[----:B---3--:R-:W-:-:S04]  /*00a0*/  IMAD R0, R0, R7, UR4 ;  /* 0x0000000400007e24 */ /* 0x008fc8000f8e0207 */
[----:B-1----:R-:W-:-:S05]  /*00b0*/  IMAD R0, R0, UR5, R3 ;  /* 0x0000000500007c24 */ /* 0x002fca000f8e0203 */
[----:B--2---:R-:W-:-:S13]  /*00c0*/  ISETP.GE.AND P0, PT, R0, UR7, PT ;  /* 0x0000000700007c0c */ /* 0x004fda000bf06270 */
[----:B------:R-:W-:Y:S05]  /*00d0*/  @P0 EXIT ;  /* 0x000000000000094d */ /* 0x000fea0003800000 */
[----:B------:R-:W0:Y:S01]  /*00e0*/  LDCU UR8, c[0x0][0x39c] ;  /* 0x00007380ff0877ac */ /* 0x000e220008000800 */
[----:B------:R-:W-:Y:S01]  /*00f0*/  CS2R R24, SRZ ;  /* 0x0000000000187805 */ /* 0x000fe2000001ff00 */
[----:B------:R-:W1:Y:S01]  /*0100*/  LDCU.64 UR16, c[0x0][0x358] ;  /* 0x00006b00ff1077ac */ /* 0x000e620008000a00 */
[----:B0-----:R-:W-:-:S09]  /*0110*/  UISETP.GE.AND UP0, UPT, UR8, 0x1, UPT ;  /* 0x000000010800788c */ /* 0x001fd2000bf06270 */
[----:B-1----:R-:W-:Y:S05]  /*0120*/  BRA.U !UP0, `(.L_x_101) ;  /* 0x0000000908707547 */ /* 0x002fea000b800000 */
[----:B------:R-:W-:Y:S01]  /*0130*/  UISETP.GE.U32.AND UP1, UPT, UR8, 0x10, UPT ;  /* 0x000000100800788c */ /* 0x000fe2000bf26070 */
[----:B------:R-:W-:Y:S01]  /*0140*/  HFMA2 R3, -RZ, RZ, 0, 0 ;  /* 0x00000000ff037431 */ /* 0x000fe200000001ff */
[----:B------:R-:W-:Y:S02]  /*0150*/  ULOP3.LUT UR9, UR8, 0xf, URZ, 0xc0, !UPT ;  /* 0x0000000f08097892 */ /* 0x000fe4000f8ec0ff */
[----:B------:R-:W-:Y:S01]  /*0160*/  IMAD R2, R0, UR8, RZ ;  /* 0x0000000800027c24 */ /* 0x000fe2000f8e02ff */
[----:B------:R-:W-:Y:S01]  /*0170*/  CS2R R24, SRZ ;  /* 0x0000000000187805 */ /* 0x000fe2000001ff00 */
[----:B------:R-:W-:-:S03]  /*0180*/  UISETP.NE.AND UP0, UPT, UR9, URZ, UPT ;  /* 0x000000ff0900728c */ /* 0x000fc6000bf05270 */
[----:B------:R-:W-:Y:S08]  /*0190*/  BRA.U !UP1, `(.L_x_102) ;  /* 0x00000005091c7547 */ /* 0x000ff0000b800000 */
[----:B------:R-:W0:Y:S01]  /*01a0*/  LDCU.128 UR12, c[0x0][0x380] ;  /* 0x00007000ff0c77ac */ /* 0x000e220008000c00 */
[----:B------:R-:W-:Y:S01]  /*01b0*/  IMAD.MOV.U32 R26, RZ, RZ, R2 ;  /* 0x000000ffff1a7224 */ /* 0x000fe200078e0002 */
[----:B------:R-:W-:Y:S01]  /*01c0*/  CS2R R24, SRZ ;  /* 0x0000000000187805 */ /* 0x000fe2000001ff00 */
[----:B------:R-:W-:-:S04]  /*01d0*/  ULOP3.LUT UR10, UR8, 0x7ffffff0, URZ, 0xc0, !UPT ;  /* 0x7ffffff0080a7892 */ /* 0x000fc8000f8ec0ff */
[----:B------:R-:W-:Y:S02]  /*01e0*/  UIADD3 UR11, UPT, UPT, -UR10, URZ, URZ ;  /* 0x000000ff0a0b7290 */ /* 0x000fe4000fffe1ff */
[----:B------:R-:W-:Y:S01]  /*01f0*/  MOV R3, UR10 ;  /* 0x0000000a00037c02 */ /* 0x000fe20008000f00 */
[----:B0-----:R-:W-:Y:S02]  /*0200*/  UIADD3 UR4, UP2, UPT, UR14, 0x40, URZ ;  /* 0x000000400e047890 */ /* 0x001fe4000ff5e0ff */
[----:B------:R-:W-:Y:S02]  /*0210*/  UIADD3 UR6, UP1, UPT, UR12, 0x40, URZ ;  /* 0x000000400c067890 */ /* 0x000fe4000ff3e0ff */
[----:B------:R-:W-:Y:S02]  /*0220*/  UIADD3.X UR5, UPT, UPT, URZ, UR15, URZ, UP2, !UPT ;  /* 0x0000000fff057290 */ /* 0x000fe400097fe4ff */
[----:B------:R-:W-:Y:S01]  /*0230*/  IMAD.U32 R10, RZ, RZ, UR4 ;  /* 0x00000004ff0a7e24 */ /* 0x000fe2000f8e00ff */
[----:B------:R-:W-:-:S03]  /*0240*/  UIADD3.X UR7, UPT, UPT, URZ, UR13, URZ, UP1, !UPT ;  /* 0x0000000dff077290 */ /* 0x000fc60008ffe4ff */
[----:B------:R-:W-:-:S09]  /*0250*/  MOV R11, UR5 ;  /* 0x00000005000b7c02 */ /* 0x000fd20008000f00 */
.L_x_103:
[----:B------:R-:W-:Y:S01]  /*0260*/  MOV R5, UR7 ;  /* 0x0000000700057c02 */ /* 0x000fe20008000f00 */
[----:B------:R-:W-:Y:S01]  /*0270*/  IMAD.U32 R4, RZ, RZ, UR6 ;  /* 0x00000006ff047e24 */ /* 0x000fe2000f8e00ff */
[----:B------:R-:W-:Y:S01]  /*0280*/  MOV R7, R11 ;  /* 0x0000000b00077202 */ /* 0x000fe20000000f00 */
[----:B------:R-:W-:Y:S02]  /*0290*/  IMAD.MOV.U32 R6, RZ, RZ, R10 ;  /* 0x000000ffff067224 */ /* 0x000fe400078e000a */
[----:B------:R-:W-:-:S03]  /*02a0*/  IMAD.WIDE R4, R26, 0x8, R4 ;  /* 0x000000081a047825 */ /* 0x000fc600078e0204 */
[----:B------:R-:W2:Y:S04]  /*02b0*/  LDG.E.64 R22, desc[UR16][R6.64+-0x40] ;  /* 0xffffc01006167981 */ /* 0x000ea8000c1e1b00 */
[----:B------:R-:W2:Y:S04]  /*02c0*/  LDG.E.64 R12, desc[UR16][R4.64+-0x40] ;  /* 0xffffc010040c7981 */ /* 0x000ea8000c1e1b00 */
[----:B------:R-:W3:Y:S04]  /*02d0*/  LDG.E.64 R20, desc[UR16][R6.64+-0x38] ;  /* 0xffffc81006147981 */ /* 0x000ee8000c1e1b00 */
[----:B------:R-:W3:Y:S04]  /*02e0*/  LDG.E.64 R16, desc[UR16][R4.64+-0x38] ;  /* 0xffffc81004107981 */ /* 0x000ee8000c1e1b00 */
[----:B------:R-:W4:Y:S04]  /*02f0*/  LDG.E.64 R14, desc[UR16][R6.64+-0x30] ;  /* 0xffffd010060e7981 */ /* 0x000f28000c1e1b00 */
[----:B------:R-:W4:Y:S04]  /*0300*/  LDG.E.64 R10, desc[UR16][R4.64+-0x30] ;  /* 0xffffd010040a7981 */ /* 0x000f28000c1e1b00 */
[----:B------:R-:W5:Y:S04]  /*0310*/  LDG.E.64 R18, desc[UR16][R6.64+-0x28] ;  /* 0xffffd81006127981 */ /* 0x000f68000c1e1b00 */
[----:B------:R-:W5:Y:S01]  /*0320*/  LDG.E.64 R8, desc[UR16][R4.64+-0x28] ;  /* 0xffffd81004087981 */ /* 0x000f62000c1e1b00 */
[----:B--2---:R-:W-:-:S03]  /*0330*/  DFMA R22, R12, R22, R24 ;  /* 0x000000160c16722b */ /* 0x004fc60000000018 */
[----:B------:R-:W2:Y:S04]  /*0340*/  LDG.E.64 R24, desc[UR16][R6.64+-0x20] ;  /* 0xffffe01006187981 */ /* 0x000ea8000c1e1b00 */
[----:B------:R-:W2:Y:S01]  /*0350*/  LDG.E.64 R12, desc[UR16][R4.64+-0x20] ;  /* 0xffffe010040c7981 */ /* 0x000ea2000c1e1b00 */
[----:B---3--:R-:W-:-:S03]  /*0360*/  DFMA R20, R16, R20, R22 ;  /* 0x000000141014722b */ /* 0x008fc60000000016 */
[----:B------:R-:W3:Y:S04]  /*0370*/  LDG.E.64 R22, desc[UR16][R6.64+-0x18] ;  /* 0xffffe81006167981 */ /* 0x000ee8000c1e1b00 */
[----:B------:R-:W3:Y:S01]  /*0380*/  LDG.E.64 R16, desc[UR16][R4.64+-0x18] ;  /* 0xffffe81004107981 */ /* 0x000ee2000c1e1b00 */
[----:B----4-:R-:W-:-:S03]  /*0390*/  DFMA R14, R10, R14, R20 ;  /* 0x0000000e0a0e722b */ /* 0x010fc60000000014 */
[----:B------:R-:W4:Y:S04]  /*03a0*/  LDG.E.64 R10, desc[UR16][R6.64+-0x10] ;  /* 0xfffff010060a7981 */ /* 0x000f28000c1e1b00 */
[----:B------:R-:W4:Y:S01]  /*03b0*/  LDG.E.64 R20, desc[UR16][R4.64+-0x10] ;  /* 0xfffff01004147981 */ /* 0x000f22000c1e1b00 */
[----:B-----5:R-:W-:-:S03]  /*03c0*/  DFMA R18, R8, R18, R14 ;  /* 0x000000120812722b */ /* 0x020fc6000000000e */
        /* <DEDUP_REMOVED lines=26> */
[----:B------:R-:W-:Y:S01]  /*0570*/  UIADD3 UR11, UPT, UPT, UR11, 0x10, URZ ;  /* 0x000000100b0b7890 */ /* 0x000fe2000fffe0ff */
[----:B------:R-:W-:-:S03]  /*0580*/  VIADD R26, R26, 0x10 ;  /* 0x000000101a1a7836 */ /* 0x000fc60000000000 */
[----:B------:R-:W-:Y:S01]  /*0590*/  UISETP.NE.AND UP1, UPT, UR11, URZ, UPT ;  /* 0x000000ff0b00728c */ /* 0x000fe2000bf25270 */
[----:B--2---:R-:W-:-:S08]  /*05a0*/  DFMA R10, R14, R12, R10 ;  /* 0x0000000c0e0a722b */ /* 0x004fd0000000000a */
[----:B---3--:R-:W-:-:S08]  /*05b0*/  DFMA R10, R18, R16, R10 ;  /* 0x00000010120a722b */ /* 0x008fd0000000000a */
[----:B----4-:R-:W-:Y:S01]  /*05c0*/  DFMA R24, R24, R22, R10 ;  /* 0x000000161818722b */ /* 0x010fe2000000000a */
[----:B------:R-:W-:-:S04]  /*05d0*/  IADD3 R10, P0, PT, R6, 0x80, RZ ;  /* 0x00000080060a7810 */ /* 0x000fc80007f1e0ff */
[----:B------:R-:W-:-:S03]  /*05e0*/  IADD3.X R11, PT, PT, RZ, R7, RZ, P0, !PT ;  /* 0x00000007ff0b7210 */ /* 0x000fc600007fe4ff */
[----:B-----5:R-:W-:Y:S01]  /*05f0*/  DFMA R24, R20, R8, R24 ;  /* 0x000000081418722b */ /* 0x020fe20000000018 */
[----:B------:R-:W-:Y:S10]  /*0600*/  BRA.U UP1, `(.L_x_103) ;  /* 0xfffffffd01147547 */ /* 0x000ff4000b83ffff */
.L_x_102:
[----:B------:R-:W-:Y:S05]  /*0610*/  BRA.U !UP0, `(.L_x_101) ;  /* 0x0000000508347547 */ /* 0x000fea000b800000 */
[----:B------:R-:W-:Y:S02]  /*0620*/  UISETP.GE.U32.AND UP0, UPT, UR9, 0x8, UPT ;  /* 0x000000080900788c */ /* 0x000fe4000bf06070 */
[----:B------:R-:W-:-:S04]  /*0630*/  ULOP3.LUT UR5, UR8, 0x7, URZ, 0xc0, !UPT ;  /* 0x0000000708057892 */ /* 0x000fc8000f8ec0ff */
[----:B------:R-:W-:-:S03]  /*0640*/  UISETP.NE.AND UP1, UPT, UR5, URZ, UPT ;  /* 0x000000ff0500728c */ /* 0x000fc6000bf25270 */
[----:B------:R-:W-:Y:S08]  /*0650*/  BRA.U !UP0, `(.L_x_104) ;  /* 0x0000000108787547 */ /* 0x000ff0000b800000 */
[----:B------:R-:W0:Y:S01]  /*0660*/  LDC.64 R10, c[0x0][0x380] ;  /* 0x0000e000ff0a7b82 */ /* 0x000e220000000a00 */
[----:B------:R-:W-:-:S07]  /*0670*/  IADD3 R7, PT, PT, R2, R3, RZ ;  /* 0x0000000302077210 */ /* 0x000fce0007ffe0ff */
[----:B------:R-:W1:Y:S01]  /*0680*/  LDC.64 R4, c[0x0][0x388] ;  /* 0x0000e200ff047b82 */ /* 0x000e620000000a00 */
[----:B0-----:R-:W-:-:S05]  /*0690*/  IMAD.WIDE R10, R7, 0x8, R10 ;  /* 0x00000008070a7825 */ /* 0x001fca00078e020a */
[----:B------:R-:W2:Y:S01]  /*06a0*/  LDG.E.64 R12, desc[UR16][R10.64] ;  /* 0x000000100a0c7981 */ /* 0x000ea2000c1e1b00 */
[----:B-1----:R-:W-:-:S03]  /*06b0*/  IMAD.WIDE.U32 R4, R3, 0x8, R4 ;  /* 0x0000000803047825 */ /* 0x002fc600078e0004 */
[----:B------:R-:W3:Y:S04]  /*06c0*/  LDG.E.64 R16, desc[UR16][R10.64+0x8] ;  /* 0x000008100a107981 */ /* 0x000ee8000c1e1b00 */
[----:B------:R-:W2:Y:S04]  /*06d0*/  LDG.E.64 R14, desc[UR16][R4.64] ;  /* 0x00000010040e7981 */ /* 0x000ea8000c1e1b00 */
[----:B------:R-:W3:Y:S04]  /*06e0*/  LDG.E.64 R18, desc[UR16][R4.64+0x8] ;  /* 0x0000081004127981 */ /* 0x000ee8000c1e1b00 */
[----:B------:R-:W4:Y:S04]  /*06f0*/  LDG.E.64 R20, desc[UR16][R10.64+0x10] ;  /* 0x000010100a147981 */ /* 0x000f28000c1e1b00 */
[----:B------:R-:W4:Y:S04]  /*0700*/  LDG.E.64 R22, desc[UR16][R4.64+0x10] ;  /* 0x0000101004167981 */ /* 0x000f28000c1e1b00 */
[----:B------:R-:W5:Y:S04]  /*0710*/  LDG.E.64 R6, desc[UR16][R10.64+0x18] ;  /* 0x000018100a067981 */ /* 0x000f68000c1e1b00 */
[----:B------:R-:W5:Y:S04]  /*0720*/  LDG.E.64 R8, desc[UR16][R4.64+0x18] ;  /* 0x0000181004087981 */ /* 0x000f68000c1e1b00 */
        /* <DEDUP_REMOVED lines=11> */
[----:B-----5:R-:W-:Y:S01]  /*07e0*/  DFMA R6, R6, R8, R20 ;  /* 0x000000080606722b */ /* 0x020fe20000000014 */
[----:B------:R-:W-:-:S07]  /*07f0*/  IADD3 R3, PT, PT, R3, 0x8, RZ ;  /* 0x0000000803037810 */ /* 0x000fce0007ffe0ff */
[----:B--2---:R-:W-:-:S08]  /*0800*/  DFMA R6, R12, R14, R6 ;  /* 0x0000000e0c06722b */ /* 0x004fd00000000006 */
[----:B---3--:R-:W-:-:S08]  /*0810*/  DFMA R6, R16, R18, R6 ;  /* 0x000000121006722b */ /* 0x008fd00000000006 */
[----:B----4-:R-:W-:-:S08]  /*0820*/  DFMA R24, R22, R24, R6 ;  /* 0x000000181618722b */ /* 0x010fd00000000006 */
[----:B------:R-:W-:-:S11]  /*0830*/  DFMA R24, R26, R28, R24 ;  /* 0x0000001c1a18722b */ /* 0x000fd60000000018 */
.L_x_104:
[----:B------:R-:W-:Y:S05]  /*0840*/  BRA.U !UP1, `(.L_x_101) ;  /* 0x0000000109a87547 */ /* 0x000fea000b800000 */
[----:B------:R-:W-:Y:S02]  /*0850*/  UISETP.GE.U32.AND UP0, UPT, UR5, 0x4, UPT ;  /* 0x000000040500788c */ /* 0x000fe4000bf06070 */
[----:B------:R-:W-:-:S04]  /*0860*/  ULOP3.LUT UR4, UR8, 0x3, URZ, 0xc0, !UPT ;  /* 0x0000000308047892 */ /* 0x000fc8000f8ec0ff */
[----:B------:R-:W-:-:S03]  /*0870*/  UISETP.NE.AND UP1, UPT, UR4, URZ, UPT ;  /* 0x000000ff0400728c */ /* 0x000fc6000bf25270 */
[----:B------:R-:W-:Y:S08]  /*0880*/  BRA.U !UP0, `(.L_x_105) ;  /* 0x0000000108487547 */ /* 0x000ff0000b800000 */
[----:B------:R-:W0:Y:S01]  /*0890*/  LDC.64 R4, c[0x0][0x380] ;  /* 0x0000e000ff047b82 */ /* 0x000e220000000a00 */
[----:B------:R-:W-:-:S07]  /*08a0*/  IMAD.IADD R17, R2, 0x1, R3 ;  /* 0x0000000102117824 */ /* 0x000fce00078e0203 */
        /* <DEDUP_REMOVED lines=10> */
[----:B------:R-:W5:Y:S01]  /*0950*/  LDG.E.64 R14, desc[UR16][R20.64+0x18] ;  /* 0x00001810140e7981 */ /* 0x000f62000c1e1b00 */
[----:B------:R-:W-:Y:S01]  /*0960*/  IADD3 R3, PT, PT, R3, 0x4, RZ ;  /* 0x0000000403037810 */ /* 0x000fe20007ffe0ff */
[----:B--2---:R-:W-:-:S08]  /*0970*/  DFMA R18, R18, R22, R24 ;  /* 0x000000161212722b */ /* 0x004fd00000000018 */
[----:B---3--:R-:W-:-:S08]  /*0980*/  DFMA R8, R8, R10, R18 ;  /* 0x0000000a0808722b */ /* 0x008fd00000000012 */
[----:B----4-:R-:W-:-:S08]  /*0990*/  DFMA R4, R4, R6, R8 ;  /* 0x000000060404722b */ /* 0x010fd00000000008 */
[----:B-----5:R-:W-:-:S11]  /*09a0*/  DFMA R24, R12, R14, R4 ;  /* 0x0000000e0c18722b */ /* 0x020fd60000000004 */
.L_x_105:
[----:B------:R-:W-:Y:S05]  /*09b0*/  BRA.U !UP1, `(.L_x_101) ;  /* 0x00000001094c7547 */ /* 0x000fea000b800000 */
[----:B------:R-:W0:Y:S01]  /*09c0*/  LDC.64 R4, c[0x0][0x388] ;  /* 0x0000e200ff047b82 */ /* 0x000e220000000a00 */
[----:B------:R-:W-:Y:S01]  /*09d0*/  IADD3 R9, PT, PT, R2, R3, RZ ;  /* 0x0000000302097210 */ /* 0x000fe20007ffe0ff */
[----:B------:R-:W-:-:S06]  /*09e0*/  UIADD3 UR4, UPT, UPT, -UR4, URZ, URZ ;  /* 0x000000ff04047290 */ /* 0x000fcc000fffe1ff */
[----:B------:R-:W1:Y:S01]  /*09f0*/  LDC.64 R6, c[0x0][0x380] ;  /* 0x0000e000ff067b82 */ /* 0x000e620000000a00 */
[----:B0-----:R-:W-:-:S04]  /*0a00*/  IMAD.WIDE.U32 R4, R3, 0x8, R4 ;  /* 0x0000000803047825 */ /* 0x001fc800078e0004 */
[----:B------:R-:W-:Y:S01]  /*0a10*/  IMAD.MOV.U32 R8, RZ, RZ, R4 ;  /* 0x000000ffff087224 */ /* 0x000fe200078e0004 */
[----:B------:R-:W-:-:S07]  /*0a20*/  MOV R11, R5 ;  /* 0x00000005000b7202 */ /* 0x000fce0000000f00 */
.L_x_106:
[----:B-1----:R-:W-:Y:S01]  /*0a30*/  IMAD.WIDE R2, R9, 0x8, R6 ;  /* 0x0000000809027825 */ /* 0x002fe200078e0206 */
[----:B------:R-:W-:-:S03]  /*0a40*/  MOV R4, R8 ;  /* 0x0000000800047202 */ /* 0x000fc60000000f00 */
[----:B------:R-:W-:Y:S02]  /*0a50*/  IMAD.MOV.U32 R5, RZ, RZ, R11 ;  /* 0x000000ffff057224 */ /* 0x000fe400078e000b */
[----:B------:R-:W2:Y:S04]  /*0a60*/  LDG.E.64 R2, desc[UR16][R2.64] ;  /* 0x0000001002027981 */ /* 0x000ea8000c1e1b00 */
[----:B------:R-:W2:Y:S01]  /*0a70*/  LDG.E.64 R4, desc[UR16][R4.64] ;  /* 0x0000001004047981 */ /* 0x000ea2000c1e1b00 */
[----:B------:R-:W-:Y:S01]  /*0a80*/  UIADD3 UR4, UPT, UPT, UR4, 0x1, URZ ;  /* 0x0000000104047890 */ /* 0x000fe2000fffe0ff */
[----:B------:R-:W-:Y:S02]  /*0a90*/  IADD3 R8, P0, PT, R8, 0x8, RZ ;  /* 0x0000000808087810 */ /* 0x000fe40007f1e0ff */
[----:B------:R-:W-:Y:S01]  /*0aa0*/  IADD3 R9, PT, PT, R9, 0x1, RZ ;  /* 0x0000000109097810 */ /* 0x000fe20007ffe0ff */
[----:B------:R-:W-:Y:S01]  /*0ab0*/  UISETP.NE.AND UP0, UPT, UR4, URZ, UPT ;  /* 0x000000ff0400728c */ /* 0x000fe2000bf05270 */
[----:B------:R-:W-:Y:S01]  /*0ac0*/  IADD3.X R11, PT, PT, RZ, R11, RZ, P0, !PT ;  /* 0x0000000bff0b7210 */ /* 0x000fe200007fe4ff */
[----:B--2---:R-:W-:-:S07]  /*0ad0*/  DFMA R24, R2, R4, R24 ;  /* 0x000000040218722b */ /* 0x004fce0000000018 */
[----:B------:R-:W-:Y:S05]  /*0ae0*/  BRA.U UP0, `(.L_x_106) ;  /* 0xfffffffd00d07547 */ /* 0x000fea000b83ffff */
.L_x_101:
[----:B------:R-:W0:Y:S02]  /*0af0*/  LDC.64 R2, c[0x0][0x390] ;  /* 0x0000e400ff027b82 */ /* 0x000e240000000a00 */
[----:B0-----:R-:W-:-:S05]  /*0b00*/  IMAD.WIDE R2, R0, 0x8, R2 ;  /* 0x0000000800027825 */ /* 0x001fca00078e0202 */
[----:B------:R-:W-:Y:S01]  /*0b10*/  STG.E.64 desc[UR16][R2.64], R24 ;  /* 0x0000001802007986 */ /* 0x000fe2000c101b10 */
[----:B------:R-:W-:Y:S05]  /*0b20*/  EXIT ;  /* 0x000000000000794d */ /* 0x000fea0003800000 */
.L_x_107:
        /* <DEDUP_REMOVED lines=13> */
.L_x_114:


//--------------------- .nv.shared._Z26gateValueComputation_Cond1PdS_S_S_S_S_S_S_S_S_S_S_S_S_S_S_S_S_S_S_i --------------------------
	.section	.nv.shared._Z26gateValueComputation_Cond1PdS_S_S_S_S_S_S_S_S_S_S_S_S_S_S_S_S_S_S_i,"aw",@nobits
	.sectionflags	@""
	.align	8
.nv.shared._Z26gateValueComputation_Cond1PdS_S_S_S_S_S_S_S_S_S_S_S_S_S_S_S_S_S_S_i:
	.zero		1088


//--------------------- .nv.shared.reserved.0     --------------------------
	.section	.nv.shared.reserved.0,"aw",@nobits
	.weak		__nv_reservedSMEM_offset_0_alias
	.size		__nv_reservedSMEM_offset_0_alias, 0, 64
	.other		__nv_reservedSMEM_offset_0_alias,@"STO_CUDA_RESERVED_SHARED STV_DEFAULT"
__nv_reservedSMEM_offset_0_alias:
	.zero		0
	.zero		64


//--------------------- .nv.shared._Z26gateValueComputation_Cond0PdS_S_S_S_S_S_S_S_S_S_S_S_S_S_S_S_S_S_S_i --------------------------
	.section	.nv.shared._Z26gateValueComputation_Cond0PdS_S_S_S_S_S_S_S_S_S_S_S_S_S_S_S_S_S_S_i,"aw",@nobits
	.sectionflags	@""
	.align	8
.nv.shared._Z26gateValueComputation_Cond0PdS_S_S_S_S_S_S_S_S_S_S_S_S_S_S_S_S_S_S_i:
	.zero		1088


//--------------------- .nv.constant0._Z26gateValueComputation_Cond1PdS_S_S_S_S_S_S_S_S_S_S_S_S_S_S_S_S_S_S_i --------------------------
	.section	.nv.constant0._Z26gateValueComputation_Cond1PdS_S_S_S_S_S_S_S_S_S_S_S_S_S_S_S_S_S_S_i,"a",@progbits
	.sectionflags	@""
	.align	4
.nv.constant0._Z26gateValueComputation_Cond1PdS_S_S_S_S_S_S_S_S_S_S_S_S_S_S_S_S_S_S_i:
	.zero		1060


//--------------------- .nv.constant0._Z30outputElementComputation_Cond1PdS_S_S_S_S_S_S_S_S_S_S_S_S_S_ii --------------------------
	.section	.nv.constant0._Z30outputElementComputation_Cond1PdS_S_S_S_S_S_S_S_S_S_S_S_S_S_ii,"a",@progbits
	.sectionflags	@""
	.align	4
.nv.constant0._Z30outputElementComputation_Cond1PdS_S_S_S_S_S_S_S_S_S_S_S_S_S_ii:
	.zero		1024


//--------------------- .nv.constant0._Z26gateValueComputation_Cond0PdS_S_S_S_S_S_S_S_S_S_S_S_S_S_S_S_S_S_S_i --------------------------
	.section	.nv.constant0._Z26gateValueComputation_Cond0PdS_S_S_S_S_S_S_S_S_S_S_S_S_S_S_S_S_S_S_i,"a",@progbits
	.sectionflags	@""
	.align	4
.nv.constant0._Z26gateValueComputation_Cond0PdS_S_S_S_S_S_S_S_S_S_S_S_S_S_S_S_S_S_S_i:
	.zero		1060


//--------------------- .nv.constant0._Z22gpu_matrixVectorMultWXPdS_S_ii --------------------------
	.section	.nv.constant0._Z22gpu_matrixVectorMultWXPdS_S_ii,"a",@progbits
	.sectionflags	@""
	.align	4
.nv.constant0._Z22gpu_matrixVectorMultWXPdS_S_ii:
	.zero		928


//--------------------- SYMBOLS --------------------------

	.type		.nv.reservedSmem.offset0,@object
	.size		.nv.reservedSmem.offset0,0x4
	.type		.nv.reservedSmem.cap,@object
	.size		.nv.reservedSmem.cap,0x4
